	.target	sm_90a

	.elftype	@"ET_EXEC"


//--------------------- .note.nv.tkinfo           --------------------------
	.section	.note.nv.tkinfo,"",@"SHT_NOTE"
	.sectionflags	@"SHF_NOTE_NV_TKINFO"
	.tkinfo
        /*0018*/ 	.word	0x00000002
        /*0030*/ 	.string	""
        /*0030*/ 	.string	"ptxas"
        /*0030*/ 	.string	"Cuda compilation tools, release 13.0, V13.0.88"
        /*0030*/ 	.string	"Build cuda_13.0.r13.0/compiler.36424714_0"
        /*0030*/ 	.string	"-arch sm_90a -m 64 "



//--------------------- .note.nv.cuinfo           --------------------------
	.section	.note.nv.cuinfo,"",@"SHT_NOTE"
	.sectionflags	@"SHF_NOTE_NV_CUINFO"
        /*0018*/ 	.short	0x0002
        /*001a*/ 	.short	0x005a
        /*001c*/ 	.short	0x0082
	.zero		2


//--------------------- .nv.info                  --------------------------
	.section	.nv.info,"",@"SHT_CUDA_INFO"
	.align	4


	//----- nvinfo : EIATTR_REGCOUNT
	.align		4
        /*0000*/ 	.byte	0x04, 0x2f
        /*0002*/ 	.short	(.L_15 - .L_14)
	.align		4
.L_14:
        /*0004*/ 	.word	index@(_ZN7cutlass13device_kernelINS_4gemm6kernel13GemmUniversalIN4cute5tupleIJiiiiEEENS1_10collective13CollectiveMmaINS1_34MainloopSm90TmaGmmaWarpSpecializedILi4ENS5_IJNS4_1CILi1EEESB_SB_EEENS1_35KernelTmaWarpSpecializedCooperativeEEENS5_IJNSA_ILi256EEENSA_ILi128EEENSA_ILi64EEEEEENS_6half_tENS5_IJlSB_lEEESJ_SK_NS4_8TiledMMAINS4_8MMA_AtomIJNS4_4SM904GMMA26MMA_64x128x16_F32F16F16_SSILNSO_5MajorE0ELSQ_0ELNSO_7ScaleInE1ELSR_1EEEEEENS4_6LayoutINS5_IJNSA_ILi2EEESB_SB_EEENS5_IJSB_NSA_ILi0EEESX_EEEEENS5_IJNS4_10UnderscoreES10_S10_EEEEENS4_13SM90_TMA_LOADENS4_14ComposedLayoutINS4_7SwizzleILi3ELi4ELi3EEENS4_18smem_ptr_flag_bitsILi16EEENSU_INS5_IJNSA_ILi8EEESH_EEENS5_IJSH_SB_EEEEEEEvNS4_8identityES13_S1D_vS1E_EENS_8epilogue10collective6detail29Sm90TmaWarpSpecializedAdapterINS1H_15DefaultEpilogueISJ_SK_SK_NS1G_6thread17LinearCombinationISJ_Li1EffLNS1L_9ScaleType4KindE0ELNS_15FloatRoundStyleE2ESJ_EENS1_15EpilogueDefaultEEEEEvvEEEEvNT_6ParamsE)
        /*0008*/ 	.word	0x000000a8


	//----- nvinfo : EIATTR_FRAME_SIZE
	.align		4
.L_15:
        /*000c*/ 	.byte	0x04, 0x11
        /*000e*/ 	.short	(.L_17 - .L_16)
	.align		4
.L_16:
        /*0010*/ 	.word	index@(_ZN7cutlass13device_kernelINS_4gemm6kernel13GemmUniversalIN4cute5tupleIJiiiiEEENS1_10collective13CollectiveMmaINS1_34MainloopSm90TmaGmmaWarpSpecializedILi4ENS5_IJNS4_1CILi1EEESB_SB_EEENS1_35KernelTmaWarpSpecializedCooperativeEEENS5_IJNSA_ILi256EEENSA_ILi128EEENSA_ILi64EEEEEENS_6half_tENS5_IJlSB_lEEESJ_SK_NS4_8TiledMMAINS4_8MMA_AtomIJNS4_4SM904GMMA26MMA_64x128x16_F32F16F16_SSILNSO_5MajorE0ELSQ_0ELNSO_7ScaleInE1ELSR_1EEEEEENS4_6LayoutINS5_IJNSA_ILi2EEESB_SB_EEENS5_IJSB_NSA_ILi0EEESX_EEEEENS5_IJNS4_10UnderscoreES10_S10_EEEEENS4_13SM90_TMA_LOADENS4_14ComposedLayoutINS4_7SwizzleILi3ELi4ELi3EEENS4_18smem_ptr_flag_bitsILi16EEENSU_INS5_IJNSA_ILi8EEESH_EEENS5_IJSH_SB_EEEEEEEvNS4_8identityES13_S1D_vS1E_EENS_8epilogue10collective6detail29Sm90TmaWarpSpecializedAdapterINS1H_15DefaultEpilogueISJ_SK_SK_NS1G_6thread17LinearCombinationISJ_Li1EffLNS1L_9ScaleType4KindE0ELNS_15FloatRoundStyleE2ESJ_EENS1_15EpilogueDefaultEEEEEvvEEEEvNT_6ParamsE)
        /*0014*/ 	.word	0x00000000


	//----- nvinfo : EIATTR_MIN_STACK_SIZE
	.align		4
.L_17:
        /*0018*/ 	.byte	0x04, 0x12
        /*001a*/ 	.short	(.L_19 - .L_18)
	.align		4
.L_18:
        /*001c*/ 	.word	index@(_ZN7cutlass13device_kernelINS_4gemm6kernel13GemmUniversalIN4cute5tupleIJiiiiEEENS1_10collective13CollectiveMmaINS1_34MainloopSm90TmaGmmaWarpSpecializedILi4ENS5_IJNS4_1CILi1EEESB_SB_EEENS1_35KernelTmaWarpSpecializedCooperativeEEENS5_IJNSA_ILi256EEENSA_ILi128EEENSA_ILi64EEEEEENS_6half_tENS5_IJlSB_lEEESJ_SK_NS4_8TiledMMAINS4_8MMA_AtomIJNS4_4SM904GMMA26MMA_64x128x16_F32F16F16_SSILNSO_5MajorE0ELSQ_0ELNSO_7ScaleInE1ELSR_1EEEEEENS4_6LayoutINS5_IJNSA_ILi2EEESB_SB_EEENS5_IJSB_NSA_ILi0EEESX_EEEEENS5_IJNS4_10UnderscoreES10_S10_EEEEENS4_13SM90_TMA_LOADENS4_14ComposedLayoutINS4_7SwizzleILi3ELi4ELi3EEENS4_18smem_ptr_flag_bitsILi16EEENSU_INS5_IJNSA_ILi8EEESH_EEENS5_IJSH_SB_EEEEEEEvNS4_8identityES13_S1D_vS1E_EENS_8epilogue10collective6detail29Sm90TmaWarpSpecializedAdapterINS1H_15DefaultEpilogueISJ_SK_SK_NS1G_6thread17LinearCombinationISJ_Li1EffLNS1L_9ScaleType4KindE0ELNS_15FloatRoundStyleE2ESJ_EENS1_15EpilogueDefaultEEEEEvvEEEEvNT_6ParamsE)
        /*0020*/ 	.word	0x00000000
.L_19:


//--------------------- .nv.compat                --------------------------
	.section	.nv.compat,"",@"SHT_CUDA_COMPAT_INFO"
	.align	4
        /*0000*/ 	.byte	0x02, 0x09, 0x01, 0x00, 0x02, 0x02, 0x04, 0x00, 0x02, 0x05, 0x05, 0x00, 0x03, 0x07, 0x01, 0x01
        /*0010*/ 	.byte	0x02, 0x03, 0x01, 0x00, 0x02, 0x06, 0x01, 0x00, 0x04, 0x0b, 0x08, 0x00, 0x00, 0x00, 0x00, 0x00
        /*0020*/ 	.byte	0x00, 0x00, 0x00, 0x00


//--------------------- .nv.info._ZN7cutlass13device_kernelINS_4gemm6kernel13GemmUniversalIN4cute5tupleIJiiiiEEENS1_10collective13CollectiveMmaINS1_34MainloopSm90TmaGmmaWarpSpecializedILi4ENS5_IJNS4_1CILi1EEESB_SB_EEENS1_35KernelTmaWarpSpecializedCooperativeEEENS5_IJNSA_ILi256EEENSA_ILi128EEENSA_ILi64EEEEEENS_6half_tENS5_IJlSB_lEEESJ_SK_NS4_8TiledMMAINS4_8MMA_AtomIJNS4_4SM904GMMA26MMA_64x128x16_F32F16F16_SSILNSO_5MajorE0ELSQ_0ELNSO_7ScaleInE1ELSR_1EEEEEENS4_6LayoutINS5_IJNSA_ILi2EEESB_SB_EEENS5_IJSB_NSA_ILi0EEESX_EEEEENS5_IJNS4_10UnderscoreES10_S10_EEEEENS4_13SM90_TMA_LOADENS4_14ComposedLayoutINS4_7SwizzleILi3ELi4ELi3EEENS4_18smem_ptr_flag_bitsILi16EEENSU_INS5_IJNSA_ILi8EEESH_EEENS5_IJSH_SB_EEEEEEEvNS4_8identityES13_S1D_vS1E_EENS_8epilogue10collective6detail29Sm90TmaWarpSpecializedAdapterINS1H_15DefaultEpilogueISJ_SK_SK_NS1G_6thread17LinearCombinationISJ_Li1EffLNS1L_9ScaleType4KindE0ELNS_15FloatRoundStyleE2ESJ_EENS1_15EpilogueDefaultEEEEEvvEEEEvNT_6ParamsE --------------------------
	.section	.nv.info._ZN7cutlass13device_kernelINS_4gemm6kernel13GemmUniversalIN4cute5tupleIJiiiiEEENS1_10collective13CollectiveMmaINS1_34MainloopSm90TmaGmmaWarpSpecializedILi4ENS5_IJNS4_1CILi1EEESB_SB_EEENS1_35KernelTmaWarpSpecializedCooperativeEEENS5_IJNSA_ILi256EEENSA_ILi128EEENSA_ILi64EEEEEENS_6half_tENS5_IJlSB_lEEESJ_SK_NS4_8TiledMMAINS4_8MMA_AtomIJNS4_4SM904GMMA26MMA_64x128x16_F32F16F16_SSILNSO_5MajorE0ELSQ_0ELNSO_7ScaleInE1ELSR_1EEEEEENS4_6LayoutINS5_IJNSA_ILi2EEESB_SB_EEENS5_IJSB_NSA_ILi0EEESX_EEEEENS5_IJNS4_10UnderscoreES10_S10_EEEEENS4_13SM90_TMA_LOADENS4_14ComposedLayoutINS4_7SwizzleILi3ELi4ELi3EEENS4_18smem_ptr_flag_bitsILi16EEENSU_INS5_IJNSA_ILi8EEESH_EEENS5_IJSH_SB_EEEEEEEvNS4_8identityES13_S1D_vS1E_EENS_8epilogue10collective6detail29Sm90TmaWarpSpecializedAdapterINS1H_15DefaultEpilogueISJ_SK_SK_NS1G_6thread17LinearCombinationISJ_Li1EffLNS1L_9ScaleType4KindE0ELNS_15FloatRoundStyleE2ESJ_EENS1_15EpilogueDefaultEEEEEvvEEEEvNT_6ParamsE,"",@"SHT_CUDA_INFO"
	.sectionflags	@""
	.align	4


	//----- nvinfo : EIATTR_CUDA_API_VERSION
	.align		4
        /*0000*/ 	.byte	0x04, 0x37
        /*0002*/ 	.short	(.L_21 - .L_20)
.L_20:
        /*0004*/ 	.word	0x00000082


	//----- nvinfo : EIATTR_KPARAM_INFO
	.align		4
.L_21:
        /*0008*/ 	.byte	0x04, 0x17
        /*000a*/ 	.short	(.L_23 - .L_22)
.L_22:
        /*000c*/ 	.word	0x00000000
        /*0010*/ 	.short	0x0000
        /*0012*/ 	.short	0x0070
        /*0014*/ 	.byte	0x00, 0xf0, 0x01, 0x10


	//----- nvinfo : EIATTR_SPARSE_MMA_MASK
	.align		4
.L_23:
        /*0018*/ 	.byte	0x03, 0x50
        /*001a*/ 	.short	0x0000


	//----- nvinfo : EIATTR_MAXREG_COUNT
	.align		4
        /*001c*/ 	.byte	0x03, 0x1b
        /*001e*/ 	.short	0x00a8


	//----- nvinfo : EIATTR_NUM_BARRIERS
	.align		4
        /*0020*/ 	.byte	0x02, 0x4c
        /*0022*/ 	.byte	0x01
	.zero		1


	//----- nvinfo : EIATTR_EXTERNS
	.align		4
        /*0024*/ 	.byte	0x04, 0x0f
        /*0026*/ 	.short	(.L_25 - .L_24)


	//   ....[0]....
	.align		4
.L_24:
        /*0028*/ 	.word	index@(__assertfail)


	//----- nvinfo : EIATTR_MERCURY_ISA_VERSION
	.align		4
.L_25:
        /*002c*/ 	.byte	0x03, 0x5f
        /*002e*/ 	.short	0x0101


	//----- nvinfo : EIATTR_INT_WARP_WIDE_INSTR_OFFSETS
	.align		4
        /*0030*/ 	.byte	0x04, 0x31
        /*0032*/ 	.short	(.L_27 - .L_26)


	//   ....[0]....
.L_26:
        /*0034*/ 	.word	0x000003b0


	//   ....[1]....
        /*0038*/ 	.word	0x000003e0


	//   ....[2]....
        /*003c*/ 	.word	0x000004c0


	//----- nvinfo : EIATTR_COOP_GROUP_MASK_REGIDS
	.align		4
.L_27:
        /*0040*/ 	.byte	0x04, 0x29
        /*0042*/ 	.short	(.L_29 - .L_28)


	//   ....[0]....
.L_28:
        /*0044*/ 	.word	0xffffffff


	//   ....[1]....
        /*0048*/ 	.word	0xffffffff


	//   ....[2]....
        /*004c*/ 	.word	0xffffffff


	//   ....[3]....
        /*0050*/ 	.word	0xffffffff


	//   ....[4]....
        /*0054*/ 	.word	0xffffffff


	//----- nvinfo : EIATTR_COOP_GROUP_INSTR_OFFSETS
	.align		4
.L_29:
        /*0058*/ 	.byte	0x04, 0x28
        /*005a*/ 	.short	(.L_31 - .L_30)


	//   ....[0]....
.L_30:
        /*005c*/ 	.word	0x00000060


	//   ....[1]....
        /*0060*/ 	.word	0x00000070


	//   ....[2]....
        /*0064*/ 	.word	0x00000130


	//   ....[3]....
        /*0068*/ 	.word	0x000002c0


	//   ....[4]....
        /*006c*/ 	.word	0x00000f70


	//----- nvinfo : EIATTR_REG_RECONFIG
	.align		4
.L_31:
        /*0070*/ 	.byte	0x01, 0x54
	.zero		2


	//----- nvinfo : EIATTR_SYSCALL_OFFSETS
	.align		4
        /*0074*/ 	.byte	0x04, 0x46
        /*0076*/ 	.short	(.L_33 - .L_32)


	//   ....[0]....
.L_32:
        /*0078*/ 	.word	0x00001130


	//----- nvinfo : EIATTR_MBARRIER_INSTR_OFFSETS
	.align		4
.L_33:
        /*007c*/ 	.byte	0x04, 0x39
        /*007e*/ 	.short	(.L_35 - .L_34)


	//   ....[0]....
.L_34:
        /*0080*/ 	.word	0x00000230
        /*0084*/ 	.word	0x000000ff
        /*0088*/ 	.word	0x00000000
        /*008c*/ 	.short	0x0100
        /*008e*/ 	.byte	0x08
	.zero		1


	//   ....[1]....
        /*0090*/ 	.word	0x00000240
        /*0094*/ 	.word	0x000000ff
        /*0098*/ 	.word	0x00000020
        /*009c*/ 	.short	0x0100
        /*009e*/ 	.byte	0x08
	.zero		1


	//   ....[2]....
        /*00a0*/ 	.word	0x00000250
        /*00a4*/ 	.word	0x000000ff
        /*00a8*/ 	.word	0x00000008
        /*00ac*/ 	.short	0x0100
        /*00ae*/ 	.byte	0x08
	.zero		1


	//   ....[3]....
        /*00b0*/ 	.word	0x00000260
        /*00b4*/ 	.word	0x000000ff
        /*00b8*/ 	.word	0x00000028
        /*00bc*/ 	.short	0x0100
        /*00be*/ 	.byte	0x08
	.zero		1


	//   ....[4]....
        /*00c0*/ 	.word	0x00000270
        /*00c4*/ 	.word	0x000000ff
        /*00c8*/ 	.word	0x00000010
        /*00cc*/ 	.short	0x0100
        /*00ce*/ 	.byte	0x08
	.zero		1


	//   ....[5]....
        /*00d0*/ 	.word	0x00000280
        /*00d4*/ 	.word	0x000000ff
        /*00d8*/ 	.word	0x00000030
        /*00dc*/ 	.short	0x0100
        /*00de*/ 	.byte	0x08
	.zero		1


	//   ....[6]....
        /*00e0*/ 	.word	0x00000290
        /*00e4*/ 	.word	0x000000ff
        /*00e8*/ 	.word	0x00000018
        /*00ec*/ 	.short	0x0100
        /*00ee*/ 	.byte	0x08
	.zero		1


	//   ....[7]....
        /*00f0*/ 	.word	0x000002a0
        /*00f4*/ 	.word	0x000000ff
        /*00f8*/ 	.word	0x00000038
        /*00fc*/ 	.short	0x0100
        /*00fe*/ 	.byte	0x08
	.zero		1


	//   ....[8]....
        /*0100*/ 	.word	0x00000530
        /*0104*/ 	.word	0x000000ff
        /*0108*/ 	.word	0x00000050
        /*010c*/ 	.short	0x0100
        /*010e*/ 	.byte	0x06
	.zero		1


	//   ....[9]....
        /*0110*/ 	.word	0x00000590
        /*0114*/ 	.word	0x000000ff
        /*0118*/ 	.word	0x00000058
        /*011c*/ 	.short	0x0100
        /*011e*/ 	.byte	0x06
	.zero		1


	//   ....[10]....
        /*0120*/ 	.word	0x000011b0
        /*0124*/ 	.word	0x00000003
        /*0128*/ 	.word	0x00000000
        /*012c*/ 	.short	0x010a
        /*012e*/ 	.byte	0x3f
	.zero		1


	//   ....[11]....
        /*0130*/ 	.word	0x000011f0
        /*0134*/ 	.word	0x00000003
        /*0138*/ 	.word	0x00000000
        /*013c*/ 	.short	0x010a
        /*013e*/ 	.byte	0x3f
	.zero		1


	//   ....[12]....
        /*0140*/ 	.word	0x000016d0
        /*0144*/ 	.word	0x000000ff
        /*0148*/ 	.word	0x00000000
        /*014c*/ 	.short	0x010a
        /*014e*/ 	.byte	0x08
	.zero		1


	//   ....[13]....
        /*0150*/ 	.word	0x00001710
        /*0154*/ 	.word	0x000000ff
        /*0158*/ 	.word	0x00000000
        /*015c*/ 	.short	0x010a
        /*015e*/ 	.byte	0x08
	.zero		1


	//   ....[14]....
        /*0160*/ 	.word	0x00001ab0
        /*0164*/ 	.word	0x000000ff
        /*0168*/ 	.word	0x00000000
        /*016c*/ 	.short	0x0101
        /*016e*/ 	.byte	0x08
	.zero		1


	//   ....[15]....
        /*0170*/ 	.word	0x00001c90
        /*0174*/ 	.word	0x000000ff
        /*0178*/ 	.word	0x00000000
        /*017c*/ 	.short	0x0101
        /*017e*/ 	.byte	0x04
	.zero		1


	//   ....[16]....
        /*0180*/ 	.word	0x0000b550
        /*0184*/ 	.word	0x0000000c
        /*0188*/ 	.word	0x00000020
        /*018c*/ 	.short	0x010a
        /*018e*/ 	.byte	0x3f
	.zero		1


	//   ....[17]....
        /*0190*/ 	.word	0x0000b910
        /*0194*/ 	.word	0x00000005
        /*0198*/ 	.word	0x00000058
        /*019c*/ 	.short	0x0101
        /*019e*/ 	.byte	0x3f
	.zero		1


	//   ....[18]....
        /*01a0*/ 	.word	0x0000c010
        /*01a4*/ 	.word	0x00000007
        /*01a8*/ 	.word	0x00000000
        /*01ac*/ 	.short	0x010a
        /*01ae*/ 	.byte	0x3f
	.zero		1


	//   ....[19]....
        /*01b0*/ 	.word	0x0000c090
        /*01b4*/ 	.word	0x00000006
        /*01b8*/ 	.word	0x00000000
        /*01bc*/ 	.short	0x010a
        /*01be*/ 	.byte	0x3f
	.zero		1


	//   ....[20]....
        /*01c0*/ 	.word	0x0000c120
        /*01c4*/ 	.word	0x00000007
        /*01c8*/ 	.word	0x00000000
        /*01cc*/ 	.short	0x010a
        /*01ce*/ 	.byte	0x3f
	.zero		1


	//   ....[21]....
        /*01d0*/ 	.word	0x0000c1b0
        /*01d4*/ 	.word	0x00000005
        /*01d8*/ 	.word	0x00000000
        /*01dc*/ 	.short	0x010a
        /*01de*/ 	.byte	0x3f
	.zero		1


	//   ....[22]....
        /*01e0*/ 	.word	0x0000c210
        /*01e4*/ 	.word	0x00000003
        /*01e8*/ 	.word	0x00000000
        /*01ec*/ 	.short	0x010a
        /*01ee*/ 	.byte	0x3f
	.zero		1


	//   ....[23]....
        /*01f0*/ 	.word	0x0000c270
        /*01f4*/ 	.word	0x00000004
        /*01f8*/ 	.word	0x00000000
        /*01fc*/ 	.short	0x010a
        /*01fe*/ 	.byte	0x3f
	.zero		1


	//   ....[24]....
        /*0200*/ 	.word	0x0000c340
        /*0204*/ 	.word	0x0000000c
        /*0208*/ 	.word	0x00000020
        /*020c*/ 	.short	0x010a
        /*020e*/ 	.byte	0x3f
	.zero		1


	//   ....[25]....
        /*0210*/ 	.word	0x0000c410
        /*0214*/ 	.word	0x00000007
        /*0218*/ 	.word	0x00000000
        /*021c*/ 	.short	0x010a
        /*021e*/ 	.byte	0x3f
	.zero		1


	//   ....[26]....
        /*0220*/ 	.word	0x0000c460
        /*0224*/ 	.word	0x00000006
        /*0228*/ 	.word	0x00000000
        /*022c*/ 	.short	0x010a
        /*022e*/ 	.byte	0x3f
	.zero		1


	//   ....[27]....
        /*0230*/ 	.word	0x0000c4b0
        /*0234*/ 	.word	0x00000007
        /*0238*/ 	.word	0x00000000
        /*023c*/ 	.short	0x010a
        /*023e*/ 	.byte	0x3f
	.zero		1


	//----- nvinfo : EIATTR_NUM_MBARRIERS
	.align		4
.L_35:
        /*0240*/ 	.byte	0x03, 0x38
        /*0242*/ 	.short	0x000a


	//----- nvinfo : EIATTR_EXIT_INSTR_OFFSETS
	.align		4
        /*0244*/ 	.byte	0x04, 0x1c
        /*0246*/ 	.short	(.L_37 - .L_36)


	//   ....[0]....
.L_36:
        /*0248*/ 	.word	0x000005e0


	//   ....[1]....
        /*024c*/ 	.word	0x00000ea0


	//   ....[2]....
        /*0250*/ 	.word	0x0000abc0


	//   ....[3]....
        /*0254*/ 	.word	0x0000b1f0


	//   ....[4]....
        /*0258*/ 	.word	0x0000c200


	//----- nvinfo : EIATTR_MAX_THREADS
	.align		4
.L_37:
        /*025c*/ 	.byte	0x04, 0x05
        /*025e*/ 	.short	(.L_39 - .L_38)
.L_38:
        /*0260*/ 	.word	0x00000180
        /*0264*/ 	.word	0x00000001
        /*0268*/ 	.word	0x00000001


	//----- nvinfo : EIATTR_CRS_STACK_SIZE
	.align		4
.L_39:
        /*026c*/ 	.byte	0x04, 0x1e
        /*026e*/ 	.short	(.L_41 - .L_40)
.L_40:
        /*0270*/ 	.word	0x00000000


	//----- nvinfo : EIATTR_CBANK_PARAM_SIZE
	.align		4
.L_41:
        /*0274*/ 	.byte	0x03, 0x19
        /*0276*/ 	.short	0x0470


	//----- nvinfo : EIATTR_PARAM_CBANK
	.align		4
        /*0278*/ 	.byte	0x04, 0x0a
        /*027a*/ 	.short	(.L_43 - .L_42)
	.align		4
.L_42:
        /*027c*/ 	.word	index@(.nv.constant0._ZN7cutlass13device_kernelINS_4gemm6kernel13GemmUniversalIN4cute5tupleIJiiiiEEENS1_10collective13CollectiveMmaINS1_34MainloopSm90TmaGmmaWarpSpecializedILi4ENS5_IJNS4_1CILi1EEESB_SB_EEENS1_35KernelTmaWarpSpecializedCooperativeEEENS5_IJNSA_ILi256EEENSA_ILi128EEENSA_ILi64EEEEEENS_6half_tENS5_IJlSB_lEEESJ_SK_NS4_8TiledMMAINS4_8MMA_AtomIJNS4_4SM904GMMA26MMA_64x128x16_F32F16F16_SSILNSO_5MajorE0ELSQ_0ELNSO_7ScaleInE1ELSR_1EEEEEENS4_6LayoutINS5_IJNSA_ILi2EEESB_SB_EEENS5_IJSB_NSA_ILi0EEESX_EEEEENS5_IJNS4_10UnderscoreES10_S10_EEEEENS4_13SM90_TMA_LOADENS4_14ComposedLayoutINS4_7SwizzleILi3ELi4ELi3EEENS4_18smem_ptr_flag_bitsILi16EEENSU_INS5_IJNSA_ILi8EEESH_EEENS5_IJSH_SB_EEEEEEEvNS4_8identityES13_S1D_vS1E_EENS_8epilogue10collective6detail29Sm90TmaWarpSpecializedAdapterINS1H_15DefaultEpilogueISJ_SK_SK_NS1G_6thread17LinearCombinationISJ_Li1EffLNS1L_9ScaleType4KindE0ELNS_15FloatRoundStyleE2ESJ_EENS1_15EpilogueDefaultEEEEEvvEEEEvNT_6ParamsE)
        /*0280*/ 	.short	0x0210
        /*0282*/ 	.short	0x0470


	//----- nvinfo : EIATTR_SW_WAR
	.align		4
.L_43:
        /*0284*/ 	.byte	0x04, 0x36
        /*0286*/ 	.short	(.L_45 - .L_44)
.L_44:
        /*0288*/ 	.word	0x00000008
.L_45:


//--------------------- .nv.callgraph             --------------------------
	.section	.nv.callgraph,"",@"SHT_CUDA_CALLGRAPH"
	.align	4
	.sectionentsize	8
	.align		4
        /*0000*/ 	.word	0x00000000
	.align		4
        /*0004*/ 	.word	0xffffffff
	.align		4
        /*0008*/ 	.word	index@(_ZN7cutlass13device_kernelINS_4gemm6kernel13GemmUniversalIN4cute5tupleIJiiiiEEENS1_10collective13CollectiveMmaINS1_34MainloopSm90TmaGmmaWarpSpecializedILi4ENS5_IJNS4_1CILi1EEESB_SB_EEENS1_35KernelTmaWarpSpecializedCooperativeEEENS5_IJNSA_ILi256EEENSA_ILi128EEENSA_ILi64EEEEEENS_6half_tENS5_IJlSB_lEEESJ_SK_NS4_8TiledMMAINS4_8MMA_AtomIJNS4_4SM904GMMA26MMA_64x128x16_F32F16F16_SSILNSO_5MajorE0ELSQ_0ELNSO_7ScaleInE1ELSR_1EEEEEENS4_6LayoutINS5_IJNSA_ILi2EEESB_SB_EEENS5_IJSB_NSA_ILi0EEESX_EEEEENS5_IJNS4_10UnderscoreES10_S10_EEEEENS4_13SM90_TMA_LOADENS4_14ComposedLayoutINS4_7SwizzleILi3ELi4ELi3EEENS4_18smem_ptr_flag_bitsILi16EEENSU_INS5_IJNSA_ILi8EEESH_EEENS5_IJSH_SB_EEEEEEEvNS4_8identityES13_S1D_vS1E_EENS_8epilogue10collective6detail29Sm90TmaWarpSpecializedAdapterINS1H_15DefaultEpilogueISJ_SK_SK_NS1G_6thread17LinearCombinationISJ_Li1EffLNS1L_9ScaleType4KindE0ELNS_15FloatRoundStyleE2ESJ_EENS1_15EpilogueDefaultEEEEEvvEEEEvNT_6ParamsE)
	.align		4
        /*000c*/ 	.word	index@(__assertfail)
	.align		4
        /*0010*/ 	.word	0x00000000
	.align		4
        /*0014*/ 	.word	0xfffffffe
	.align		4
        /*0018*/ 	.word	0x00000000
	.align		4
        /*001c*/ 	.word	0xfffffffd
	.align		4
        /*0020*/ 	.word	0x00000000
	.align		4
        /*0024*/ 	.word	0xfffffffc


//--------------------- .nv.constant4             --------------------------
	.section	.nv.constant4,"a",@progbits
	.align	8
	.align		8
.nv.constant4:
        /*0000*/ 	.dword	__assertfail
	.align		8
        /*0008*/ 	.dword	__unnamed_1
	.align		8
        /*0010*/ 	.dword	_ZN39_INTERNAL_11273a22_4_k_cu_f866898c_26254cuda3std3__45__cpo5beginE
	.align		8
        /*0018*/ 	.dword	_ZN39_INTERNAL_11273a22_4_k_cu_f866898c_26254cuda3std3__45__cpo3endE
	.align		8
        /*0020*/ 	.dword	_ZN39_INTERNAL_11273a22_4_k_cu_f866898c_26254cuda3std3__45__cpo6cbeginE
	.align		8
        /*0028*/ 	.dword	_ZN39_INTERNAL_11273a22_4_k_cu_f866898c_26254cuda3std3__45__cpo4cendE
	.align		8
        /*0030*/ 	.dword	_ZN39_INTERNAL_11273a22_4_k_cu_f866898c_26254cuda3std3__441_GLOBAL__N__11273a22_4_k_cu_f866898c_26256ignoreE
	.align		8
        /*0038*/ 	.dword	_ZN39_INTERNAL_11273a22_4_k_cu_f866898c_26254cuda3std3__419piecewise_constructE
	.align		8
        /*0040*/ 	.dword	_ZN39_INTERNAL_11273a22_4_k_cu_f866898c_26254cuda3std3__48in_placeE
	.align		8
        /*0048*/ 	.dword	_ZN39_INTERNAL_11273a22_4_k_cu_f866898c_26254cuda3std6ranges3__45__cpo4swapE
	.align		8
        /*0050*/ 	.dword	_ZN39_INTERNAL_11273a22_4_k_cu_f866898c_26254cuda3std6ranges3__45__cpo9iter_moveE
	.align		8
        /*0058*/ 	.dword	_ZN39_INTERNAL_11273a22_4_k_cu_f866898c_26254cute7productE
	.align		8
        /*0060*/ 	.dword	_ZN39_INTERNAL_11273a22_4_k_cu_f866898c_26254cute1_E
	.align		8
        /*0068*/ 	.dword	$str$22
	.align		8
        /*0070*/ 	.dword	$str$23


//--------------------- .text._ZN7cutlass13device_kernelINS_4gemm6kernel13GemmUniversalIN4cute5tupleIJiiiiEEENS1_10collective13CollectiveMmaINS1_34MainloopSm90TmaGmmaWarpSpecializedILi4ENS5_IJNS4_1CILi1EEESB_SB_EEENS1_35KernelTmaWarpSpecializedCooperativeEEENS5_IJNSA_ILi256EEENSA_ILi128EEENSA_ILi64EEEEEENS_6half_tENS5_IJlSB_lEEESJ_SK_NS4_8TiledMMAINS4_8MMA_AtomIJNS4_4SM904GMMA26MMA_64x128x16_F32F16F16_SSILNSO_5MajorE0ELSQ_0ELNSO_7ScaleInE1ELSR_1EEEEEENS4_6LayoutINS5_IJNSA_ILi2EEESB_SB_EEENS5_IJSB_NSA_ILi0EEESX_EEEEENS5_IJNS4_10UnderscoreES10_S10_EEEEENS4_13SM90_TMA_LOADENS4_14ComposedLayoutINS4_7SwizzleILi3ELi4ELi3EEENS4_18smem_ptr_flag_bitsILi16EEENSU_INS5_IJNSA_ILi8EEESH_EEENS5_IJSH_SB_EEEEEEEvNS4_8identityES13_S1D_vS1E_EENS_8epilogue10collective6detail29Sm90TmaWarpSpecializedAdapterINS1H_15DefaultEpilogueISJ_SK_SK_NS1G_6thread17LinearCombinationISJ_Li1EffLNS1L_9ScaleType4KindE0ELNS_15FloatRoundStyleE2ESJ_EENS1_15EpilogueDefaultEEEEEvvEEEEvNT_6ParamsE --------------------------
	.section	.text._ZN7cutlass13device_kernelINS_4gemm6kernel13GemmUniversalIN4cute5tupleIJiiiiEEENS1_10collective13CollectiveMmaINS1_34MainloopSm90TmaGmmaWarpSpecializedILi4ENS5_IJNS4_1CILi1EEESB_SB_EEENS1_35KernelTmaWarpSpecializedCooperativeEEENS5_IJNSA_ILi256EEENSA_ILi128EEENSA_ILi64EEEEEENS_6half_tENS5_IJlSB_lEEESJ_SK_NS4_8TiledMMAINS4_8MMA_AtomIJNS4_4SM904GMMA26MMA_64x128x16_F32F16F16_SSILNSO_5MajorE0ELSQ_0ELNSO_7ScaleInE1ELSR_1EEEEEENS4_6LayoutINS5_IJNSA_ILi2EEESB_SB_EEENS5_IJSB_NSA_ILi0EEESX_EEEEENS5_IJNS4_10UnderscoreES10_S10_EEEEENS4_13SM90_TMA_LOADENS4_14ComposedLayoutINS4_7SwizzleILi3ELi4ELi3EEENS4_18smem_ptr_flag_bitsILi16EEENSU_INS5_IJNSA_ILi8EEESH_EEENS5_IJSH_SB_EEEEEEEvNS4_8identityES13_S1D_vS1E_EENS_8epilogue10collective6detail29Sm90TmaWarpSpecializedAdapterINS1H_15DefaultEpilogueISJ_SK_SK_NS1G_6thread17LinearCombinationISJ_Li1EffLNS1L_9ScaleType4KindE0ELNS_15FloatRoundStyleE2ESJ_EENS1_15EpilogueDefaultEEEEEvvEEEEvNT_6ParamsE,"ax",@progbits
	.align	128
.text._ZN7cutlass13device_kernelINS_4gemm6kernel13GemmUniversalIN4cute5tupleIJiiiiEEENS1_10collective13CollectiveMmaINS1_34MainloopSm90TmaGmmaWarpSpecializedILi4ENS5_IJNS4_1CILi1EEESB_SB_EEENS1_35KernelTmaWarpSpecializedCooperativeEEENS5_IJNSA_ILi256EEENSA_ILi128EEENSA_ILi64EEEEEENS_6half_tENS5_IJlSB_lEEESJ_SK_NS4_8TiledMMAINS4_8MMA_AtomIJNS4_4SM904GMMA26MMA_64x128x16_F32F16F16_SSILNSO_5MajorE0ELSQ_0ELNSO_7ScaleInE1ELSR_1EEEEEENS4_6LayoutINS5_IJNSA_ILi2EEESB_SB_EEENS5_IJSB_NSA_ILi0EEESX_EEEEENS5_IJNS4_10UnderscoreES10_S10_EEEEENS4_13SM90_TMA_LOADENS4_14ComposedLayoutINS4_7SwizzleILi3ELi4ELi3EEENS4_18smem_ptr_flag_bitsILi16EEENSU_INS5_IJNSA_ILi8EEESH_EEENS5_IJSH_SB_EEEEEEEvNS4_8identityES13_S1D_vS1E_EENS_8epilogue10collective6detail29Sm90TmaWarpSpecializedAdapterINS1H_15DefaultEpilogueISJ_SK_SK_NS1G_6thread17LinearCombinationISJ_Li1EffLNS1L_9ScaleType4KindE0ELNS_15FloatRoundStyleE2ESJ_EENS1_15EpilogueDefaultEEEEEvvEEEEvNT_6ParamsE:
        .type           _ZN7cutlass13device_kernelINS_4gemm6kernel13GemmUniversalIN4cute5tupleIJiiiiEEENS1_10collective13CollectiveMmaINS1_34MainloopSm90TmaGmmaWarpSpecializedILi4ENS5_IJNS4_1CILi1EEESB_SB_EEENS1_35KernelTmaWarpSpecializedCooperativeEEENS5_IJNSA_ILi256EEENSA_ILi128EEENSA_ILi64EEEEEENS_6half_tENS5_IJlSB_lEEESJ_SK_NS4_8TiledMMAINS4_8MMA_AtomIJNS4_4SM904GMMA26MMA_64x128x16_F32F16F16_SSILNSO_5MajorE0ELSQ_0ELNSO_7ScaleInE1ELSR_1EEEEEENS4_6LayoutINS5_IJNSA_ILi2EEESB_SB_EEENS5_IJSB_NSA_ILi0EEESX_EEEEENS5_IJNS4_10UnderscoreES10_S10_EEEEENS4_13SM90_TMA_LOADENS4_14ComposedLayoutINS4_7SwizzleILi3ELi4ELi3EEENS4_18smem_ptr_flag_bitsILi16EEENSU_INS5_IJNSA_ILi8EEESH_EEENS5_IJSH_SB_EEEEEEEvNS4_8identityES13_S1D_vS1E_EENS_8epilogue10collective6detail29Sm90TmaWarpSpecializedAdapterINS1H_15DefaultEpilogueISJ_SK_SK_NS1G_6thread17LinearCombinationISJ_Li1EffLNS1L_9ScaleType4KindE0ELNS_15FloatRoundStyleE2ESJ_EENS1_15EpilogueDefaultEEEEEvvEEEEvNT_6ParamsE,@function
        .size           _ZN7cutlass13device_kernelINS_4gemm6kernel13GemmUniversalIN4cute5tupleIJiiiiEEENS1_10collective13CollectiveMmaINS1_34MainloopSm90TmaGmmaWarpSpecializedILi4ENS5_IJNS4_1CILi1EEESB_SB_EEENS1_35KernelTmaWarpSpecializedCooperativeEEENS5_IJNSA_ILi256EEENSA_ILi128EEENSA_ILi64EEEEEENS_6half_tENS5_IJlSB_lEEESJ_SK_NS4_8TiledMMAINS4_8MMA_AtomIJNS4_4SM904GMMA26MMA_64x128x16_F32F16F16_SSILNSO_5MajorE0ELSQ_0ELNSO_7ScaleInE1ELSR_1EEEEEENS4_6LayoutINS5_IJNSA_ILi2EEESB_SB_EEENS5_IJSB_NSA_ILi0EEESX_EEEEENS5_IJNS4_10UnderscoreES10_S10_EEEEENS4_13SM90_TMA_LOADENS4_14ComposedLayoutINS4_7SwizzleILi3ELi4ELi3EEENS4_18smem_ptr_flag_bitsILi16EEENSU_INS5_IJNSA_ILi8EEESH_EEENS5_IJSH_SB_EEEEEEEvNS4_8identityES13_S1D_vS1E_EENS_8epilogue10collective6detail29Sm90TmaWarpSpecializedAdapterINS1H_15DefaultEpilogueISJ_SK_SK_NS1G_6thread17LinearCombinationISJ_Li1EffLNS1L_9ScaleType4KindE0ELNS_15FloatRoundStyleE2ESJ_EENS1_15EpilogueDefaultEEEEEvvEEEEvNT_6ParamsE,(.L_x_320 - _ZN7cutlass13device_kernelINS_4gemm6kernel13GemmUniversalIN4cute5tupleIJiiiiEEENS1_10collective13CollectiveMmaINS1_34MainloopSm90TmaGmmaWarpSpecializedILi4ENS5_IJNS4_1CILi1EEESB_SB_EEENS1_35KernelTmaWarpSpecializedCooperativeEEENS5_IJNSA_ILi256EEENSA_ILi128EEENSA_ILi64EEEEEENS_6half_tENS5_IJlSB_lEEESJ_SK_NS4_8TiledMMAINS4_8MMA_AtomIJNS4_4SM904GMMA26MMA_64x128x16_F32F16F16_SSILNSO_5MajorE0ELSQ_0ELNSO_7ScaleInE1ELSR_1EEEEEENS4_6LayoutINS5_IJNSA_ILi2EEESB_SB_EEENS5_IJSB_NSA_ILi0EEESX_EEEEENS5_IJNS4_10UnderscoreES10_S10_EEEEENS4_13SM90_TMA_LOADENS4_14ComposedLayoutINS4_7SwizzleILi3ELi4ELi3EEENS4_18smem_ptr_flag_bitsILi16EEENSU_INS5_IJNSA_ILi8EEESH_EEENS5_IJSH_SB_EEEEEEEvNS4_8identityES13_S1D_vS1E_EENS_8epilogue10collective6detail29Sm90TmaWarpSpecializedAdapterINS1H_15DefaultEpilogueISJ_SK_SK_NS1G_6thread17LinearCombinationISJ_Li1EffLNS1L_9ScaleType4KindE0ELNS_15FloatRoundStyleE2ESJ_EENS1_15EpilogueDefaultEEEEEvvEEEEvNT_6ParamsE)
        .other          _ZN7cutlass13device_kernelINS_4gemm6kernel13GemmUniversalIN4cute5tupleIJiiiiEEENS1_10collective13CollectiveMmaINS1_34MainloopSm90TmaGmmaWarpSpecializedILi4ENS5_IJNS4_1CILi1EEESB_SB_EEENS1_35KernelTmaWarpSpecializedCooperativeEEENS5_IJNSA_ILi256EEENSA_ILi128EEENSA_ILi64EEEEEENS_6half_tENS5_IJlSB_lEEESJ_SK_NS4_8TiledMMAINS4_8MMA_AtomIJNS4_4SM904GMMA26MMA_64x128x16_F32F16F16_SSILNSO_5MajorE0ELSQ_0ELNSO_7ScaleInE1ELSR_1EEEEEENS4_6LayoutINS5_IJNSA_ILi2EEESB_SB_EEENS5_IJSB_NSA_ILi0EEESX_EEEEENS5_IJNS4_10UnderscoreES10_S10_EEEEENS4_13SM90_TMA_LOADENS4_14ComposedLayoutINS4_7SwizzleILi3ELi4ELi3EEENS4_18smem_ptr_flag_bitsILi16EEENSU_INS5_IJNSA_ILi8EEESH_EEENS5_IJSH_SB_EEEEEEEvNS4_8identityES13_S1D_vS1E_EENS_8epilogue10collective6detail29Sm90TmaWarpSpecializedAdapterINS1H_15DefaultEpilogueISJ_SK_SK_NS1G_6thread17LinearCombinationISJ_Li1EffLNS1L_9ScaleType4KindE0ELNS_15FloatRoundStyleE2ESJ_EENS1_15EpilogueDefaultEEEEEvvEEEEvNT_6ParamsE,@"STO_CUDA_ENTRY STV_DEFAULT"
_ZN7cutlass13device_kernelINS_4gemm6kernel13GemmUniversalIN4cute5tupleIJiiiiEEENS1_10collective13CollectiveMmaINS1_34MainloopSm90TmaGmmaWarpSpecializedILi4ENS5_IJNS4_1CILi1EEESB_SB_EEENS1_35KernelTmaWarpSpecializedCooperativeEEENS5_IJNSA_ILi256EEENSA_ILi128EEENSA_ILi64EEEEEENS_6half_tENS5_IJlSB_lEEESJ_SK_NS4_8TiledMMAINS4_8MMA_AtomIJNS4_4SM904GMMA26MMA_64x128x16_F32F16F16_SSILNSO_5MajorE0ELSQ_0ELNSO_7ScaleInE1ELSR_1EEEEEENS4_6LayoutINS5_IJNSA_ILi2EEESB_SB_EEENS5_IJSB_NSA_ILi0EEESX_EEEEENS5_IJNS4_10UnderscoreES10_S10_EEEEENS4_13SM90_TMA_LOADENS4_14ComposedLayoutINS4_7SwizzleILi3ELi4ELi3EEENS4_18smem_ptr_flag_bitsILi16EEENSU_INS5_IJNSA_ILi8EEESH_EEENS5_IJSH_SB_EEEEEEEvNS4_8identityES13_S1D_vS1E_EENS_8epilogue10collective6detail29Sm90TmaWarpSpecializedAdapterINS1H_15DefaultEpilogueISJ_SK_SK_NS1G_6thread17LinearCombinationISJ_Li1EffLNS1L_9ScaleType4KindE0ELNS_15FloatRoundStyleE2ESJ_EENS1_15EpilogueDefaultEEEEEvvEEEEvNT_6ParamsE:
[----:B------:R-:W0:Y:S01]  /*0000*/  LDC R1, c[0x0][0x28] ;  /* 0x00000a00ff017b82 */ /* 0x000e220000000800 */
[----:B------:R-:W1:Y:S01]  /*0010*/  S2R R18, SR_TID.X ;  /* 0x0000000000127919 */ /* 0x000e620000002100 */
[----:B------:R-:W-:Y:S01]  /*0020*/  ELECT P0, URZ, PT ;  /* 0x00000000003f782f */ /* 0x000fe20003800000 */
[----:B------:R-:W-:Y:S01]  /*0030*/  BSSY B0, `(.L_x_0) ;  /* 0x000000f000007945 */ /* 0x000fe20003800000 */
[--C-:B-1----:R-:W-:Y:S02]  /*0040*/  SHF.R.U32.HI R0, RZ, 0x5, R18.reuse ;  /* 0x00000005ff007819 */ /* 0x102fe40000011612 */
[----:B------:R-:W-:-:S03]  /*0050*/  SHF.R.U32.HI R22, RZ, 0x7, R18 ;  /* 0x00000007ff167819 */ /* 0x000fc60000011612 */
[----:B------:R-:W1:Y:S04]  /*0060*/  SHFL.IDX PT, R5, R0, RZ, 0x1f ;  /* 0x00001fff00057589 */ /* 0x000e6800000e0000 */
[----:B------:R2:W3:Y:S01]  /*0070*/  SHFL.IDX PT, R8, R22, RZ, 0x1f ;  /* 0x00001fff16087589 */ /* 0x0004e200000e0000 */
[----:B-1----:R-:W-:-:S13]  /*0080*/  ISETP.NE.OR P0, PT, R5, RZ, !P0 ;  /* 0x000000ff0500720c */ /* 0x002fda0004705670 */
[----:B0-23--:R-:W-:Y:S05]  /*0090*/  @P0 BRA `(.L_x_1) ;  /* 0x0000000000200947 */ /* 0x00dfea0003800000 */
[----:B------:R-:W-:Y:S02]  /*00a0*/  ULDC.64 UR4, c[0x0][0x198] ;  /* 0x0000660000047ab9 */ /* 0x000fe40000000a00 */
[----:B------:R-:W-:Y:S02]  /*00b0*/  UIADD3 UR6, UP0, UR4, 0xf0, URZ ;  /* 0x000000f004067890 */ /* 0x000fe4000ff1e03f */
[----:B------:R-:W-:Y:S02]  /*00c0*/  UIADD3 UR4, UP1, UR4, 0x1f0, URZ ;  /* 0x000001f004047890 */ /* 0x000fe4000ff3e03f */
[----:B------:R-:W-:Y:S02]  /*00d0*/  UIADD3.X UR7, URZ, UR5, URZ, UP0, !UPT ;  /* 0x000000053f077290 */ /* 0x000fe400087fe43f */
[----:B------:R-:W-:-:S07]  /*00e0*/  UIADD3.X UR5, URZ, UR5, URZ, UP1, !UPT ;  /* 0x000000053f057290 */ /* 0x000fce0008ffe43f */
[----:B------:R0:W-:Y:S02]  /*00f0*/  UTMACCTL.PF [UR6] ;  /* 0x00000000060079b9 */ /* 0x0001e40008040000 */
[----:B------:R0:W-:Y:S02]  /*0100*/  UTMACCTL.PF [UR4] ;  /* 0x00000000040079b9 */ /* 0x0001e40008040000 */
[----:B0-----:R-:W-:Y:S01]  /*0110*/  NOP ;  /* 0x0000000000007918 */ /* 0x001fe20000000000 */
.L_x_1:
[----:B------:R-:W-:Y:S05]  /*0120*/  BSYNC B0 ;  /* 0x0000000000007941 */ /* 0x000fea0003800000 */
.L_x_0:
[----:B------:R-:W0:Y:S02]  /*0130*/  SHFL.IDX PT, R2, R0, RZ, 0x1f ;  /* 0x00001fff00027589 */ /* 0x000e2400000e0000 */
[----:B0-----:R-:W-:-:S13]  /*0140*/  ISETP.NE.AND P0, PT, R2, RZ, PT ;  /* 0x000000ff0200720c */ /* 0x001fda0003f05270 */
[----:B------:R-:W-:Y:S05]  /*0150*/  @P0 BRA `(.L_x_2) ;  /* 0x0000000000580947 */ /* 0x000fea0003800000 */
[----:B------:R-:W0:Y:S01]  /*0160*/  S2UR UR8, SR_CgaCtaId ;  /* 0x00000000000879c3 */ /* 0x000e220000008800 */
[----:B------:R-:W-:Y:S01]  /*0170*/  UMOV UR4, 0x400 ;  /* 0x0000040000047882 */ /* 0x000fe20000000000 */
[----:B------:R-:W-:Y:S01]  /*0180*/  UMOV UR5, 0x1 ;  /* 0x0000000100057882 */ /* 0x000fe20000000000 */
[----:B------:R-:W-:Y:S01]  /*0190*/  UMOV UR6, 0x100 ;  /* 0x0000010000067882 */ /* 0x000fe20000000000 */
[----:B------:R-:W-:Y:S01]  /*01a0*/  ELECT P0, URZ, PT ;  /* 0x00000000003f782f */ /* 0x000fe20003800000 */
[----:B------:R-:W-:-:S04]  /*01b0*/  UIADD3 UR6, -UR6, 0x100000, URZ ;  /* 0x0010000006067890 */ /* 0x000fc8000fffe13f */
[----:B------:R-:W-:Y:S02]  /*01c0*/  USHF.L.U32 UR7, UR6, 0xb, URZ ;  /* 0x0000000b06077899 */ /* 0x000fe4000800063f */
[----:B------:R-:W-:Y:S02]  /*01d0*/  USHF.L.U32 UR6, UR6, 0x1, URZ ;  /* 0x0000000106067899 */ /* 0x000fe4000800063f */
[----:B0-----:R-:W-:Y:S02]  /*01e0*/  ULEA UR8, UR8, UR4, 0x18 ;  /* 0x0000000408087291 */ /* 0x001fe4000f8ec03f */
[----:B------:R-:W-:-:S04]  /*01f0*/  UIADD3 UR4, -UR5, 0x100000, URZ ;  /* 0x0010000005047890 */ /* 0x000fc8000fffe13f */
[----:B------:R-:W-:Y:S02]  /*0200*/  USHF.L.U32 UR5, UR4, 0xb, URZ ;  /* 0x0000000b04057899 */ /* 0x000fe4000800063f */
[----:B------:R-:W-:Y:S01]  /*0210*/  USHF.L.U32 UR4, UR4, 0x1, URZ ;  /* 0x0000000104047899 */ /* 0x000fe2000800063f */
[----:B------:R-:W0:Y:S11]  /*0220*/  FENCE.VIEW.ASYNC.S ;  /* 0x00000000000073c6 */ /* 0x000e360000000000 */
[----:B0-----:R0:W1:Y:S01]  /*0230*/  SYNCS.EXCH.64 URZ, [UR8], UR4 ;  /* 0x00000004083f75b2 */ /* 0x0010620008000100 */
[----:B------:R0:W2:Y:S01]  /*0240*/  SYNCS.EXCH.64 URZ, [UR8+0x20], UR6 ;  /* 0x00002006083f75b2 */ /* 0x0000a20008000100 */
[----:B------:R0:W3:Y:S01]  /*0250*/  SYNCS.EXCH.64 URZ, [UR8+0x8], UR4 ;  /* 0x00000804083f75b2 */ /* 0x0000e20008000100 */
[----:B------:R0:W4:Y:S01]  /*0260*/  SYNCS.EXCH.64 URZ, [UR8+0x28], UR6 ;  /* 0x00002806083f75b2 */ /* 0x0001220008000100 */
[----:B------:R0:W0:Y:S01]  /*0270*/  SYNCS.EXCH.64 URZ, [UR8+0x10], UR4 ;  /* 0x00001004083f75b2 */ /* 0x0000220008000100 */
[----:B------:R0:W0:Y:S01]  /*0280*/  SYNCS.EXCH.64 URZ, [UR8+0x30], UR6 ;  /* 0x00003006083f75b2 */ /* 0x0000220008000100 */
[----:B------:R0:W0:Y:S01]  /*0290*/  SYNCS.EXCH.64 URZ, [UR8+0x18], UR4 ;  /* 0x00001804083f75b2 */ /* 0x0000220008000100 */
[----:B------:R0:W0:Y:S01]  /*02a0*/  SYNCS.EXCH.64 URZ, [UR8+0x38], UR6 ;  /* 0x00003806083f75b2 */ /* 0x0000220008000100 */
[----:B------:R-:W-:Y:S01]  /*02b0*/  NOP ;  /* 0x0000000000007918 */ /* 0x000fe20000000000 */
.L_x_2:
[----:B------:R-:W5:Y:S01]  /*02c0*/  SHFL.IDX PT, R0, R0, RZ, 0x1f ;  /* 0x00001fff00007589 */ /* 0x000f6200000e0000 */
[----:B------:R-:W1:Y:S01]  /*02d0*/  LDC R2, c[0x0][0x65c] ;  /* 0x00019700ff027b82 */ /* 0x000e620000000800 */
[----:B------:R-:W-:Y:S02]  /*02e0*/  ELECT P0, URZ, PT ;  /* 0x00000000003f782f */ /* 0x000fe40003800000 */
[----:B------:R-:W-:Y:S01]  /*02f0*/  SHF.R.S32.HI R6, RZ, 0x1f, R5 ;  /* 0x0000001fff067819 */ /* 0x000fe20000011405 */
[----:B------:R-:W2:Y:S01]  /*0300*/  S2R R3, SR_CTAID.Y ;  /* 0x0000000000037919 */ /* 0x000ea20000002600 */
[----:B0-----:R-:W-:Y:S01]  /*0310*/  UMOV UR4, 0x20 ;  /* 0x0000002000047882 */ /* 0x001fe20000000000 */
[----:B------:R-:W-:Y:S01]  /*0320*/  ISETP.NE.AND P2, PT, R8, RZ, PT ;  /* 0x000000ff0800720c */ /* 0x000fe20003f45270 */
[----:B------:R-:W-:Y:S01]  /*0330*/  NOP ;  /* 0x0000000000007918 */ /* 0x000fe20000000000 */
[----:B------:R-:W0:Y:S01]  /*0340*/  S2R R4, SR_CTAID.X ;  /* 0x0000000000047919 */ /* 0x000e220000002500 */
[----:B------:R-:W-:Y:S01]  /*0350*/  LEA.HI R6, R6, R5, RZ, 0x2 ;  /* 0x0000000506067211 */ /* 0x000fe200078f10ff */
[----:B------:R-:W-:Y:S01]  /*0360*/  NOP ;  /* 0x0000000000007918 */ /* 0x000fe20000000000 */
[----:B-----5:R-:W-:-:S02]  /*0370*/  ISETP.NE.OR P0, PT, R0, RZ, !P0 ;  /* 0x000000ff0000720c */ /* 0x020fc40004705670 */
[----:B-1----:R-:W-:-:S04]  /*0380*/  ISETP.NE.AND P3, PT, R2, 0x1, PT ;  /* 0x000000010200780c */ /* 0x002fc80003f65270 */
[----:B------:R-:W-:Y:S02]  /*0390*/  P2R R0, PR, RZ, 0x8 ;  /* 0x00000008ff007803 */ /* 0x000fe40000000000 */
[----:B------:R-:W-:-:S05]  /*03a0*/  LOP3.LUT R0, R6, 0xfffffffc, RZ, 0xc0, !PT ;  /* 0xfffffffc06007812 */ /* 0x000fca00078ec0ff */
[----:B------:R-:W-:Y:S01]  /*03b0*/  VOTEU.ALL UP0, P0 ;  /* 0x00000000003f7886 */ /* 0x000fe20000000000 */
[----:B------:R-:W-:Y:S01]  /*03c0*/  IMAD.IADD R0, R5, 0x1, -R0 ;  /* 0x0000000105007824 */ /* 0x000fe200078e0a00 */
[----:B------:R-:W0:Y:S01]  /*03d0*/  @P3 LDC R17, c[0x0][0x10] ;  /* 0x00000400ff113b82 */ /* 0x000e220000000800 */
[----:B------:R-:W-:Y:S01]  /*03e0*/  VOTEU.ALL UP1, P0 ;  /* 0x00000000003f7886 */ /* 0x000fe20000020000 */
[----:B--2---:R-:W-:Y:S01]  /*03f0*/  @P3 IMAD.MOV.U32 R6, RZ, RZ, R3 ;  /* 0x000000ffff063224 */ /* 0x004fe200078e0003 */
[----:B------:R-:W-:Y:S01]  /*0400*/  @!UP0 UMOV UR6, 0x400 ;  /* 0x0000040000068882 */ /* 0x000fe20000000000 */
[----:B------:R-:W-:-:S04]  /*0410*/  @!UP0 UIADD3 UR4, -UR4, 0x100000, URZ ;  /* 0x0010000004048890 */ /* 0x000fc8000fffe13f */
[----:B------:R-:W-:Y:S02]  /*0420*/  @!UP0 USHF.L.U32 UR5, UR4, 0xb, URZ ;  /* 0x0000000b04058899 */ /* 0x000fe4000800063f */
[----:B------:R-:W-:Y:S01]  /*0430*/  @!UP0 USHF.L.U32 UR4, UR4, 0x1, URZ ;  /* 0x0000000104048899 */ /* 0x000fe2000800063f */
[----:B------:R-:W-:Y:S02]  /*0440*/  @P3 IMAD.MOV.U32 R7, RZ, RZ, RZ ;  /* 0x000000ffff073224 */ /* 0x000fe400078e00ff */
[----:B------:R-:W-:Y:S01]  /*0450*/  IMAD.MOV.U32 R5, RZ, RZ, RZ ;  /* 0x000000ffff057224 */ /* 0x000fe200078e00ff */
[----:B------:R-:W1:Y:S01]  /*0460*/  @!UP0 S2UR UR7, SR_CgaCtaId ;  /* 0x00000000000789c3 */ /* 0x000e620000008800 */
[----:B------:R-:W-:-:S07]  /*0470*/  @P3 IMAD.MOV.U32 R11, RZ, RZ, RZ ;  /* 0x000000ffff0b3224 */ /* 0x000fce00078e00ff */
[----:B------:R-:W2:Y:S01]  /*0480*/  @!P3 LDC R9, c[0x0][0xc] ;  /* 0x00000300ff09bb82 */ /* 0x000ea20000000800 */
[----:B0-----:R-:W-:-:S04]  /*0490*/  @P3 IMAD.WIDE.U32 R16, R4, R17, R6 ;  /* 0x0000001104103225 */ /* 0x001fc800078e0006 */
[----:B------:R-:W-:Y:S01]  /*04a0*/  @P3 IMAD.IADD R17, R17, 0x1, R11 ;  /* 0x0000000111113824 */ /* 0x000fe200078e020b */
[----:B-1----:R-:W-:Y:S01]  /*04b0*/  @!UP0 ULEA UR6, UR7, UR6, 0x18 ;  /* 0x0000000607068291 */ /* 0x002fe2000f8ec03f */
[----:B------:R-:W-:Y:S01]  /*04c0*/  VOTEU.ALL UP0, P0 ;  /* 0x00000000003f7886 */ /* 0x000fe20000000000 */
[----:B------:R-:W-:-:S04]  /*04d0*/  ISETP.NE.AND P0, PT, R0, 0x3, PT ;  /* 0x000000030000780c */ /* 0x000fc80003f05270 */
[----:B------:R-:W-:Y:S01]  /*04e0*/  ISETP.EQ.OR P0, PT, R0, RZ, !P0 ;  /* 0x000000ff0000720c */ /* 0x000fe20004702670 */
[----:B--2---:R-:W-:-:S03]  /*04f0*/  @!P3 IMAD.WIDE.U32 R6, R9, R3, R4 ;  /* 0x000000030906b225 */ /* 0x004fc600078e0004 */
[C---:B------:R-:W-:Y:S01]  /*0500*/  ISETP.EQ.AND P0, PT, R8.reuse, RZ, P0 ;  /* 0x000000ff0800720c */ /* 0x040fe20000702270 */
[----:B------:R-:W-:Y:S01]  /*0510*/  VIADD R8, R8, 0xffffffff ;  /* 0xffffffff08087836 */ /* 0x000fe20000000000 */
[----:B------:R-:W0:Y:S02]  /*0520*/  FENCE.VIEW.ASYNC.S ;  /* 0x00000000000073c6 */ /* 0x000e240000000000 */
[----:B0-----:R0:W3:Y:S01]  /*0530*/  @!UP0 SYNCS.EXCH.64 URZ, [UR6+0x50], UR4 ;  /* 0x00005004063f85b2 */ /* 0x0010e20008000100 */
[----:B------:R-:W-:Y:S01]  /*0540*/  @!P3 MOV R16, R6 ;  /* 0x000000060010b202 */ /* 0x000fe20000000f00 */
[----:B------:R-:W-:Y:S01]  /*0550*/  @!P3 IMAD.MOV.U32 R17, RZ, RZ, R7 ;  /* 0x000000ffff11b224 */ /* 0x000fe200078e0007 */
[----:B------:R-:W-:Y:S02]  /*0560*/  SEL R19, RZ, 0x1, !P0 ;  /* 0x00000001ff137807 */ /* 0x000fe40004000000 */
[----:B------:R-:W-:-:S04]  /*0570*/  ISETP.GE.U32.AND P1, PT, R8, 0x2, PT ;  /* 0x000000020800780c */ /* 0x000fc80003f26070 */
[----:B------:R-:W-:Y:S01]  /*0580*/  SEL R19, R19, 0x2, P1 ;  /* 0x0000000213137807 */ /* 0x000fe20000800000 */
[----:B------:R0:W3:Y:S01]  /*0590*/  @!UP1 SYNCS.EXCH.64 URZ, [UR6+0x58], UR4 ;  /* 0x00005804063f95b2 */ /* 0x0000e20008000100 */
[----:B------:R-:W-:Y:S01]  /*05a0*/  NOP ;  /* 0x0000000000007918 */ /* 0x000fe20000000000 */
[----:B---34-:R-:W-:Y:S06]  /*05b0*/  BAR.SYNC.DEFER_BLOCKING 0x0 ;  /* 0x0000000000007b1d */ /* 0x018fec0000010000 */
[----:B------:R-:W-:Y:S05]  /*05c0*/  @!P2 BRA `(.L_x_3) ;  /* 0x000000a40080a947 */ /* 0x000fea0003800000 */
[----:B------:R-:W-:-:S13]  /*05d0*/  ISETP.GT.U32.AND P0, PT, R8, 0x1, PT ;  /* 0x000000010800780c */ /* 0x000fda0003f04070 */
[----:B0-----:R-:W-:Y:S05]  /*05e0*/  @P0 EXIT ;  /* 0x000000000000094d */ /* 0x001fea0003800000 */
[----:B------:R-:W-:Y:S01]  /*05f0*/  ULDC.64 UR4, c[0x0][0x650] ;  /* 0x0001940000047ab9 */ /* 0x000fe20000000a00 */
[----:B------:R-:W-:Y:S01]  /*0600*/  PRMT R0, RZ, 0x7610, R0 ;  /* 0x00007610ff007816 */ /* 0x000fe20000000000 */
[----:B------:R-:W-:Y:S01]  /*0610*/  IMAD.MOV.U32 R152, RZ, RZ, -0x1 ;  /* 0xffffffffff987424 */ /* 0x000fe200078e00ff */
[----:B------:R-:W-:Y:S01]  /*0620*/  ISETP.GE.U32.AND P0, PT, R16, UR4, PT ;  /* 0x0000000410007c0c */ /* 0x000fe2000bf06070 */
[----:B------:R-:W-:Y:S02]  /*0630*/  IMAD.MOV.U32 R153, RZ, RZ, -0x1 ;  /* 0xffffffffff997424 */ /* 0x000fe400078e00ff */
[----:B------:R-:W-:Y:S01]  /*0640*/  IMAD.MOV.U32 R23, RZ, RZ, -0x1 ;  /* 0xffffffffff177424 */ /* 0x000fe200078e00ff */
[----:B------:R-:W-:-:S13]  /*0650*/  ISETP.GE.U32.AND.EX P0, PT, R17, UR5, PT, P0 ;  /* 0x0000000511007c0c */ /* 0x000fda000bf06100 */
[----:B------:R-:W-:Y:S05]  /*0660*/  @P0 BRA `(.L_x_4) ;  /* 0x0000000400540947 */ /* 0x000fea0003800000 */
[----:B------:R-:W0:Y:S01]  /*0670*/  LDC.64 R14, c[0x0][0x628] ;  /* 0x00018a00ff0e7b82 */ /* 0x000e220000000a00 */
[----:B------:R-:W-:Y:S02]  /*0680*/  IMAD.MOV.U32 R6, RZ, RZ, R16 ;  /* 0x000000ffff067224 */ /* 0x000fe400078e0010 */
[----:B------:R-:W-:-:S05]  /*0690*/  IMAD.MOV.U32 R7, RZ, RZ, R17 ;  /* 0x000000ffff077224 */ /* 0x000fca00078e0011 */
[----:B------:R-:W1:Y:S08]  /*06a0*/  LDC R0, c[0x0][0x630] ;  /* 0x00018c00ff007b82 */ /* 0x000e700000000800 */
[----:B------:R-:W2:Y:S01]  /*06b0*/  LDC.64 R20, c[0x0][0x620] ;  /* 0x00018800ff147b82 */ /* 0x000ea20000000a00 */
[----:B0-----:R-:W-:-:S04]  /*06c0*/  ISETP.NE.U32.AND P0, PT, R14, RZ, PT ;  /* 0x000000ff0e00720c */ /* 0x001fc80003f05070 */
[----:B------:R-:W-:-:S13]  /*06d0*/  ISETP.NE.AND.EX P0, PT, R15, RZ, PT, P0 ;  /* 0x000000ff0f00720c */ /* 0x000fda0003f05300 */
[----:B-12---:R-:W-:Y:S05]  /*06e0*/  @!P0 BRA `(.L_x_5) ;  /* 0x0000000000288947 */ /* 0x006fea0003800000 */
[----:B------:R-:W0:Y:S02]  /*06f0*/  LDC R11, c[0x0][0x634] ;  /* 0x00018d00ff0b7b82 */ /* 0x000e240000000800 */
[----:B0-----:R-:W-:-:S05]  /*0700*/  IADD3 R11, P0, R16, R11, RZ ;  /* 0x0000000b100b7210 */ /* 0x001fca0007f1e0ff */
[----:B------:R-:W-:-:S04]  /*0710*/  IMAD.X R13, RZ, RZ, R17, P0 ;  /* 0x000000ffff0d7224 */ /* 0x000fc800000e0611 */
[----:B------:R-:W-:-:S04]  /*0720*/  IMAD.WIDE.U32 R6, R13, R14, RZ ;  /* 0x0000000e0d067225 */ /* 0x000fc800078e00ff */
[----:B------:R-:W-:-:S04]  /*0730*/  IMAD.WIDE.U32 R8, P0, R11, R15, R6 ;  /* 0x0000000f0b087225 */ /* 0x000fc80007800006 */
[----:B------:R-:W-:Y:S01]  /*0740*/  IMAD.WIDE.U32 R6, R11, R14, RZ ;  /* 0x0000000e0b067225 */ /* 0x000fe200078e00ff */
[----:B------:R-:W-:-:S03]  /*0750*/  IADD3.X R11, RZ, RZ, RZ, P0, !PT ;  /* 0x000000ffff0b7210 */ /* 0x000fc600007fe4ff */
[----:B------:R-:W-:Y:S01]  /*0760*/  IMAD.MOV.U32 R10, RZ, RZ, R9 ;  /* 0x000000ffff0a7224 */ /* 0x000fe200078e0009 */
[----:B------:R-:W-:-:S05]  /*0770*/  IADD3 RZ, P0, R7, R8, RZ ;  /* 0x0000000807ff7210 */ /* 0x000fca0007f1e0ff */
[----:B------:R-:W-:-:S08]  /*0780*/  IMAD.WIDE.U32.X R6, R13, R15, R10, P0 ;  /* 0x0000000f0d067225 */ /* 0x000fd000000e040a */
.L_x_5:
[-CC-:B------:R-:W-:Y:S01]  /*0790*/  SHF.R.U64 R23, R6, R0.reuse, R7.reuse ;  /* 0x0000000006177219 */ /* 0x180fe20000001207 */
[----:B------:R-:W0:Y:S01]  /*07a0*/  LDC R10, c[0x0][0x618] ;  /* 0x00018600ff0a7b82 */ /* 0x000e220000000800 */
[----:B------:R-:W-:Y:S01]  /*07b0*/  SHF.R.U32.HI R5, RZ, R0, R7 ;  /* 0x00000000ff057219 */ /* 0x000fe20000011607 */
[----:B------:R-:W-:Y:S01]  /*07c0*/  ULDC UR4, c[0x0][0x150] ;  /* 0x0000540000047ab9 */ /* 0x000fe20000000800 */
[----:B------:R-:W-:Y:S02]  /*07d0*/  IADD3 R9, P0, RZ, -R23, RZ ;  /* 0x80000017ff097210 */ /* 0x000fe40007f1e0ff */
[----:B------:R-:W-:-:S03]  /*07e0*/  I2FP.F32.U32 R0, R4 ;  /* 0x0000000400007245 */ /* 0x000fc60000201000 */
[----:B------:R-:W1:Y:S01]  /*07f0*/  LDC.64 R28, c[0x0][0x640] ;  /* 0x00019000ff1c7b82 */ /* 0x000e620000000a00 */
[----:B------:R-:W-:Y:S02]  /*0800*/  IMAD.X R11, RZ, RZ, ~R5, P0 ;  /* 0x000000ffff0b7224 */ /* 0x000fe400000e0e05 */
[----:B------:R-:W-:Y:S01]  /*0810*/  FMUL R0, R0, UR4 ;  /* 0x0000000400007c20 */ /* 0x000fe20008400000 */
[----:B------:R-:W-:Y:S01]  /*0820*/  IMAD.WIDE.U32 R6, R9, R20, R16 ;  /* 0x0000001409067225 */ /* 0x000fe200078e0010 */
[----:B------:R-:W-:-:S03]  /*0830*/  ULDC UR4, c[0x0][0x154] ;  /* 0x0000550000047ab9 */ /* 0x000fc60000000800 */
[----:B------:R-:W-:Y:S01]  /*0840*/  IMAD R8, R11, R20, RZ ;  /* 0x000000140b087224 */ /* 0x000fe200078e02ff */
[----:B------:R-:W2:Y:S01]  /*0850*/  LDC R5, c[0x0][0x144] ;  /* 0x00005100ff057b82 */ /* 0x000ea20000000800 */
[----:B------:R-:W3:Y:S02]  /*0860*/  F2I.U32.TRUNC.NTZ R0, R0 ;  /* 0x0000000000007305 */ /* 0x000ee4000020f000 */
[----:B------:R-:W-:-:S04]  /*0870*/  IMAD R9, R9, R21, R8 ;  /* 0x0000001509097224 */ /* 0x000fc800078e0208 */
[----:B------:R-:W-:Y:S01]  /*0880*/  IMAD.IADD R7, R7, 0x1, R9 ;  /* 0x0000000107077824 */ /* 0x000fe200078e0209 */
[----:B------:R-:W4:Y:S01]  /*0890*/  LDC R12, c[0x0][0x608] ;  /* 0x00018200ff0c7b82 */ /* 0x000f220000000800 */
[----:B------:R-:W-:-:S03]  /*08a0*/  IMAD.MOV.U32 R9, RZ, RZ, -0x1 ;  /* 0xffffffffff097424 */ /* 0x000fc600078e00ff */
[-CC-:B0-----:R-:W-:Y:S02]  /*08b0*/  SHF.R.U64 R20, R6, R10.reuse, R7.reuse ;  /* 0x0000000a06147219 */ /* 0x181fe40000001207 */
[----:B------:R-:W-:Y:S02]  /*08c0*/  I2FP.F32.U32 R6, R3 ;  /* 0x0000000300067245 */ /* 0x000fe40000201000 */
[----:B------:R-:W0:Y:S01]  /*08d0*/  LDC R26, c[0x0][0x658] ;  /* 0x00019600ff1a7b82 */ /* 0x000e220000000800 */
[----:B-1----:R-:W-:Y:S01]  /*08e0*/  ISETP.NE.U32.AND P0, PT, R28, RZ, PT ;  /* 0x000000ff1c00720c */ /* 0x002fe20003f05070 */
[----:B---3--:R-:W-:Y:S01]  /*08f0*/  IMAD.MOV R8, RZ, RZ, -R0 ;  /* 0x000000ffff087224 */ /* 0x008fe200078e0a00 */
[----:B------:R-:W-:Y:S01]  /*0900*/  SHF.R.U32.HI R7, RZ, R10, R7 ;  /* 0x0000000aff077219 */ /* 0x000fe20000011607 */
[----:B------:R-:W-:Y:S01]  /*0910*/  FMUL R6, R6, UR4 ;  /* 0x0000000406067c20 */ /* 0x000fe20008400000 */
[----:B------:R-:W-:-:S03]  /*0920*/  ISETP.NE.AND.EX P0, PT, R29, RZ, PT, P0 ;  /* 0x000000ff1d00720c */ /* 0x000fc60003f05300 */
[----:B------:R-:W1:Y:S01]  /*0930*/  LDC R14, c[0x0][0x148] ;  /* 0x00005200ff0e7b82 */ /* 0x000e620000000800 */
[----:B--2---:R-:W-:-:S07]  /*0940*/  IMAD R0, R5, R8, R4 ;  /* 0x0000000805007224 */ /* 0x004fce00078e0204 */
[----:B------:R-:W2:Y:S01]  /*0950*/  LDC R24, c[0x0][0x600] ;  /* 0x00018000ff187b82 */ /* 0x000ea20000000800 */
[-CC-:B----4-:R-:W-:Y:S02]  /*0960*/  SHF.R.U64 R30, R20, R12.reuse, R7.reuse ;  /* 0x0000000c141e7219 */ /* 0x190fe40000001207 */
[----:B------:R-:W-:Y:S01]  /*0970*/  SHF.R.U32.HI R5, RZ, R12, R7 ;  /* 0x0000000cff057219 */ /* 0x000fe20000011607 */
[----:B------:R-:W-:Y:S01]  /*0980*/  IMAD.MOV.U32 R7, RZ, RZ, 0x1 ;  /* 0x00000001ff077424 */ /* 0x000fe200078e00ff */
[----:B------:R3:W4:Y:S03]  /*0990*/  F2I.U32.TRUNC.NTZ R12, R6 ;  /* 0x00000006000c7305 */ /* 0x000726000020f000 */
[----:B------:R-:W1:Y:S01]  /*09a0*/  LDC R15, c[0x0][0x648] ;  /* 0x00019200ff0f7b82 */ /* 0x000e620000000800 */
[-C--:B0-----:R-:W-:Y:S02]  /*09b0*/  SHF.L.U32 R4, R9, R26.reuse, RZ ;  /* 0x0000001a09047219 */ /* 0x081fe400000006ff */
[----:B------:R-:W-:-:S02]  /*09c0*/  SHF.R.U64 R32, R30, R26, R5 ;  /* 0x0000001a1e207219 */ /* 0x000fc40000001205 */
[----:B------:R-:W-:Y:S02]  /*09d0*/  LOP3.LUT R11, RZ, R4, RZ, 0x33, !PT ;  /* 0x00000004ff0b7212 */ /* 0x000fe400078e33ff */
[-C--:B------:R-:W-:Y:S01]  /*09e0*/  SHF.R.U32.HI R5, RZ, R26.reuse, R5 ;  /* 0x0000001aff057219 */ /* 0x080fe20000011605 */
[----:B------:R-:W0:Y:S01]  /*09f0*/  LDC R21, c[0x0][0x638] ;  /* 0x00018e00ff157b82 */ /* 0x000e220000000800 */
[----:B------:R-:W-:Y:S01]  /*0a00*/  SHF.L.U32 R10, R7, R26, RZ ;  /* 0x0000001a070a7219 */ /* 0x000fe200000006ff */
[----:B------:R-:W-:-:S06]  /*0a10*/  IMAD.MOV.U32 R4, RZ, RZ, R32 ;  /* 0x000000ffff047224 */ /* 0x000fcc00078e0020 */
[----:B------:R-:W0:Y:S01]  /*0a20*/  LDC R152, c[0x0][0x610] ;  /* 0x00018400ff987b82 */ /* 0x000e220000000800 */
[----:B---34-:R-:W-:Y:S05]  /*0a30*/  @!P0 BRA `(.L_x_6) ;  /* 0x0000000000288947 */ /* 0x018fea0003800000 */
[----:B------:R-:W3:Y:S02]  /*0a40*/  LDC R9, c[0x0][0x64c] ;  /* 0x00019300ff097b82 */ /* 0x000ee40000000800 */
[----:B---3--:R-:W-:-:S04]  /*0a50*/  IADD3 R9, P0, R32, R9, RZ ;  /* 0x0000000920097210 */ /* 0x008fc80007f1e0ff */
[----:B------:R-:W-:-:S05]  /*0a60*/  IADD3.X R13, RZ, R5, RZ, P0, !PT ;  /* 0x00000005ff0d7210 */ /* 0x000fca00007fe4ff */
[----:B------:R-:W-:-:S04]  /*0a70*/  IMAD.WIDE.U32 R4, R13, R28, RZ ;  /* 0x0000001c0d047225 */ /* 0x000fc800078e00ff */
[----:B------:R-:W-:-:S04]  /*0a80*/  IMAD.WIDE.U32 R6, P0, R9, R29, R4 ;  /* 0x0000001d09067225 */ /* 0x000fc80007800004 */
[----:B------:R-:W-:-:S04]  /*0a90*/  IMAD.WIDE.U32 R4, R9, R28, RZ ;  /* 0x0000001c09047225 */ /* 0x000fc800078e00ff */
[----:B------:R-:W-:Y:S01]  /*0aa0*/  IMAD.X R9, RZ, RZ, RZ, P0 ;  /* 0x000000ffff097224 */ /* 0x000fe200000e06ff */
[----:B------:R-:W-:Y:S01]  /*0ab0*/  IADD3 RZ, P0, R5, R6, RZ ;  /* 0x0000000605ff7210 */ /* 0x000fe20007f1e0ff */
[----:B------:R-:W-:-:S04]  /*0ac0*/  IMAD.MOV.U32 R8, RZ, RZ, R7 ;  /* 0x000000ffff087224 */ /* 0x000fc800078e0007 */
[----:B------:R-:W-:-:S08]  /*0ad0*/  IMAD.WIDE.U32.X R4, R13, R29, R8, P0 ;  /* 0x0000001d0d047225 */ /* 0x000fd000000e0408 */
.L_x_6:
[----:B-1----:R-:W-:Y:S01]  /*0ae0*/  SHF.R.U64 R4, R4, R15, R5 ;  /* 0x0000000f04047219 */ /* 0x002fe20000001205 */
[----:B--2---:R-:W-:Y:S01]  /*0af0*/  VIADD R5, R24, 0xffffffff ;  /* 0xffffffff18057836 */ /* 0x004fe20000000000 */
[----:B------:R-:W-:Y:S01]  /*0b00*/  LOP3.LUT R11, R30, R11, RZ, 0xc0, !PT ;  /* 0x0000000b1e0b7212 */ /* 0x000fe200078ec0ff */
[----:B------:R-:W-:Y:S02]  /*0b10*/  IMAD.MOV R12, RZ, RZ, -R12 ;  /* 0x000000ffff0c7224 */ /* 0x000fe400078e0a0c */
[----:B------:R-:W-:Y:S01]  /*0b20*/  IMAD.MOV R6, RZ, RZ, -R4 ;  /* 0x000000ffff067224 */ /* 0x000fe200078e0a04 */
[----:B------:R-:W-:Y:S01]  /*0b30*/  LOP3.LUT R5, R20, R5, RZ, 0xc0, !PT ;  /* 0x0000000514057212 */ /* 0x000fe200078ec0ff */
[----:B------:R-:W-:Y:S02]  /*0b40*/  @P3 IMAD R0, R14, R12, R3 ;  /* 0x0000000c0e003224 */ /* 0x000fe400078e0203 */
[----:B------:R-:W-:Y:S02]  /*0b50*/  IMAD R11, R10, R4, R11 ;  /* 0x000000040a0b7224 */ /* 0x000fe400078e020b */
[----:B0-----:R-:W-:-:S02]  /*0b60*/  IMAD R3, R6, R21, R32 ;  /* 0x0000001506037224 */ /* 0x001fc400078e0220 */
[----:B------:R-:W-:Y:S02]  /*0b70*/  IMAD R152, R11, R152, R0 ;  /* 0x000000980b987224 */ /* 0x000fe400078e0200 */
[----:B------:R-:W-:Y:S02]  /*0b80*/  IMAD R3, R3, R24, R5 ;  /* 0x0000001803037224 */ /* 0x000fe400078e0205 */
[----:B------:R-:W-:-:S03]  /*0b90*/  IMAD.MOV.U32 R0, RZ, RZ, 0x1 ;  /* 0x00000001ff007424 */ /* 0x000fc600078e00ff */
[----:B------:R-:W-:Y:S02]  /*0ba0*/  SEL R153, R3, R152, !P3 ;  /* 0x0000009803997207 */ /* 0x000fe40005800000 */
[----:B------:R-:W-:-:S07]  /*0bb0*/  SEL R152, R152, R3, !P3 ;  /* 0x0000000398987207 */ /* 0x000fce0005800000 */
.L_x_4:
[----:B------:R-:W-:-:S08]  /*0bc0*/  NOP ;  /* 0x0000000000007918 */ /* 0x000fd00000000000 */
[----:B------:R-:W0:Y:S02]  /*0bd0*/  USETMAXREG.TRY_ALLOC.CTAPOOL UP0, 0xe8 ;  /* 0x000000e8000079c8 */ /* 0x000e240008000600 */
[----:B0-----:R-:W-:-:S13]  /*0be0*/  PLOP3.LUT P0, PT, PT, PT, UP0, 0x80, 0x0 ;  /* 0x000000000000781c */ /* 0x001fda0003f0f008 */
[----:B------:R-:W-:Y:S05]  /*0bf0*/  @!P0 BRA `(.L_x_4) ;  /* 0xfffffffc00f08947 */ /* 0x000fea000383ffff */
[----:B------:R-:W-:Y:S01]  /*0c00*/  ULDC.64 UR4, c[0x0][0x598] ;  /* 0x0001660000047ab9 */ /* 0x000fe20000000a00 */
[----:B------:R-:W-:Y:S01]  /*0c10*/  ULDC.64 UR36, c[0x0][0x208] ;  /* 0x0000820000247ab9 */ /* 0x000fe20000000a00 */
[----:B------:R-:W-:-:S04]  /*0c20*/  ISETP.NE.U32.AND P0, PT, RZ, UR4, PT ;  /* 0x00000004ff007c0c */ /* 0x000fc8000bf05070 */
[----:B------:R-:W-:-:S13]  /*0c30*/  ISETP.NE.AND.EX P0, PT, RZ, UR5, PT, P0 ;  /* 0x00000005ff007c0c */ /* 0x000fda000bf05300 */
[----:B------:R-:W-:Y:S05]  /*0c40*/  @!P0 BRA `(.L_x_7) ;  /* 0x00000000001c8947 */ /* 0x000fea0003800000 */
[----:B------:R-:W0:Y:S02]  /*0c50*/  LDC.64 R4, c[0x0][0x598] ;  /* 0x00016600ff047b82 */ /* 0x000e240000000a00 */
[----:B0-----:R-:W2:Y:S02]  /*0c60*/  LDG.E.64 R4, desc[UR36][R4.64] ;  /* 0x0000002404047981 */ /* 0x001ea4000c1e1b00 */
[----:B--2---:R-:W-:-:S04]  /*0c70*/  ISETP.NE.U32.AND P0, PT, R4, RZ, PT ;  /* 0x000000ff0400720c */ /* 0x004fc80003f05070 */
[----:B------:R-:W-:-:S13]  /*0c80*/  ISETP.NE.AND.EX P0, PT, R5, RZ, PT, P0 ;  /* 0x000000ff0500720c */ /* 0x000fda0003f05300 */
[----:B------:R-:W-:Y:S05]  /*0c90*/  @!P0 BRA `(.L_x_7) ;  /* 0x0000000000088947 */ /* 0x000fea0003800000 */
[----:B------:R0:W5:Y:S01]  /*0ca0*/  LD.E R154, desc[UR36][R4.64] ;  /* 0x00000024049a7980 */ /* 0x000162000c101900 */
[----:B------:R-:W-:Y:S05]  /*0cb0*/  BRA `(.L_x_8) ;  /* 0x0000000000247947 */ /* 0x000fea0003800000 */
.L_x_7:
[----:B------:R-:W-:Y:S02]  /*0cc0*/  ULDC.64 UR4, c[0x0][0x588] ;  /* 0x0001620000047ab9 */ /* 0x000fe40000000a00 */
[----:B------:R-:W-:-:S04]  /*0cd0*/  ISETP.NE.U32.AND P0, PT, RZ, UR4, PT ;  /* 0x00000004ff007c0c */ /* 0x000fc8000bf05070 */
[----:B------:R-:W-:-:S13]  /*0ce0*/  ISETP.NE.AND.EX P0, PT, RZ, UR5, PT, P0 ;  /* 0x00000005ff007c0c */ /* 0x000fda000bf05300 */
[----:B------:R-:W-:Y:S05]  /*0cf0*/  @!P0 BRA `(.L_x_9) ;  /* 0x00000000000c8947 */ /* 0x000fea0003800000 */
[----:B------:R-:W0:Y:S02]  /*0d00*/  LDC.64 R154, c[0x0][0x588] ;  /* 0x00016200ff9a7b82 */ /* 0x000e240000000a00 */
[----:B0-----:R1:W5:Y:S01]  /*0d10*/  LDG.E R154, desc[UR36][R154.64] ;  /* 0x000000249a9a7981 */ /* 0x001362000c1e1900 */
[----:B------:R-:W-:Y:S05]  /*0d20*/  BRA `(.L_x_8) ;  /* 0x0000000000087947 */ /* 0x000fea0003800000 */
.L_x_9:
[----:B------:R-:W-:Y:S02]  /*0d30*/  ULDC UR4, c[0x0][0x580] ;  /* 0x0001600000047ab9 */ /* 0x000fe40000000800 */
[----:B------:R-:W-:-:S07]  /*0d40*/  IMAD.U32 R154, RZ, RZ, UR4 ;  /* 0x00000004ff9a7e24 */ /* 0x000fce000f8e00ff */
.L_x_8:
[----:B------:R-:W-:Y:S02]  /*0d50*/  ULDC.64 UR4, c[0x0][0x5a0] ;  /* 0x0001680000047ab9 */ /* 0x000fe40000000a00 */
[----:B------:R-:W-:-:S04]  /*0d60*/  ISETP.NE.U32.AND P0, PT, RZ, UR4, PT ;  /* 0x00000004ff007c0c */ /* 0x000fc8000bf05070 */
[----:B------:R-:W-:-:S13]  /*0d70*/  ISETP.NE.AND.EX P0, PT, RZ, UR5, PT, P0 ;  /* 0x00000005ff007c0c */ /* 0x000fda000bf05300 */
[----:B------:R-:W-:Y:S05]  /*0d80*/  @!P0 BRA `(.L_x_10) ;  /* 0x00000000001c8947 */ /* 0x000fea0003800000 */
[----:B0-----:R-:W0:Y:S02]  /*0d90*/  LDC.64 R4, c[0x0][0x5a0] ;  /* 0x00016800ff047b82 */ /* 0x001e240000000a00 */
[----:B0-----:R-:W2:Y:S02]  /*0da0*/  LDG.E.64 R4, desc[UR36][R4.64] ;  /* 0x0000002404047981 */ /* 0x001ea4000c1e1b00 */
[----:B--2---:R-:W-:-:S04]  /*0db0*/  ISETP.NE.U32.AND P0, PT, R4, RZ, PT ;  /* 0x000000ff0400720c */ /* 0x004fc80003f05070 */
[----:B------:R-:W-:-:S13]  /*0dc0*/  ISETP.NE.AND.EX P0, PT, R5, RZ, PT, P0 ;  /* 0x000000ff0500720c */ /* 0x000fda0003f05300 */
[----:B------:R-:W-:Y:S05]  /*0dd0*/  @!P0 BRA `(.L_x_10) ;  /* 0x0000000000088947 */ /* 0x000fea0003800000 */
[----:B-1----:R0:W5:Y:S01]  /*0de0*/  LD.E R155, desc[UR36][R4.64] ;  /* 0x00000024049b7980 */ /* 0x002162000c101900 */
[----:B------:R-:W-:Y:S05]  /*0df0*/  BRA `(.L_x_11) ;  /* 0x0000000000247947 */ /* 0x000fea0003800000 */
.L_x_10:
[----:B------:R-:W-:Y:S02]  /*0e00*/  ULDC.64 UR4, c[0x0][0x590] ;  /* 0x0001640000047ab9 */ /* 0x000fe40000000a00 */
[----:B------:R-:W-:-:S04]  /*0e10*/  ISETP.NE.U32.AND P0, PT, RZ, UR4, PT ;  /* 0x00000004ff007c0c */ /* 0x000fc8000bf05070 */
[----:B------:R-:W-:-:S13]  /*0e20*/  ISETP.NE.AND.EX P0, PT, RZ, UR5, PT, P0 ;  /* 0x00000005ff007c0c */ /* 0x000fda000bf05300 */
[----:B------:R-:W-:Y:S05]  /*0e30*/  @!P0 BRA `(.L_x_12) ;  /* 0x00000000000c8947 */ /* 0x000fea0003800000 */
[----:B0-----:R-:W1:Y:S02]  /*0e40*/  LDC.64 R4, c[0x0][0x590] ;  /* 0x00016400ff047b82 */ /* 0x001e640000000a00 */
[----:B-1----:R1:W5:Y:S01]  /*0e50*/  LDG.E R155, desc[UR36][R4.64] ;  /* 0x00000024049b7981 */ /* 0x002362000c1e1900 */
[----:B------:R-:W-:Y:S05]  /*0e60*/  BRA `(.L_x_11) ;  /* 0x0000000000087947 */ /* 0x000fea0003800000 */
.L_x_12:
[----:B------:R-:W-:Y:S02]  /*0e70*/  ULDC UR4, c[0x0][0x584] ;  /* 0x0001610000047ab9 */ /* 0x000fe40000000800 */
[----:B-1----:R-:W-:-:S07]  /*0e80*/  MOV R155, UR4 ;  /* 0x00000004009b7c02 */ /* 0x002fce0008000f00 */
.L_x_11:
[----:B------:R-:W-:-:S13]  /*0e90*/  LOP3.LUT P0, RZ, R0, 0xff, RZ, 0xc0, !PT ;  /* 0x000000ff00ff7812 */ /* 0x000fda000780c0ff */
[----:B------:R-:W-:Y:S05]  /*0ea0*/  @!P0 EXIT ;  /* 0x000000000000894d */ /* 0x000fea0003800000 */
[----:B------:R-:W-:Y:S01]  /*0eb0*/  ULDC UR4, c[0x0][0x28c] ;  /* 0x0000a30000047ab9 */ /* 0x000fe20000000800 */
[----:B------:R-:W-:Y:S01]  /*0ec0*/  LOP3.LUT R164, R19, 0x1, RZ, 0xfc, !PT ;  /* 0x0000000113a47812 */ /* 0x000fe200078efcff */
[----:B------:R-:W-:Y:S01]  /*0ed0*/  UIADD3 UR4, UR4, 0x3f, URZ ;  /* 0x0000003f04047890 */ /* 0x000fe2000fffe03f */
[----:B------:R-:W-:Y:S01]  /*0ee0*/  UMOV UR38, URZ ;  /* 0x0000003f00267c82 */ /* 0x000fe20008000000 */
[----:B------:R-:W-:Y:S02]  /*0ef0*/  UMOV UR39, URZ ;  /* 0x0000003f00277c82 */ /* 0x000fe40008000000 */
[----:B------:R-:W-:-:S04]  /*0f00*/  USHF.R.S32.HI UR5, URZ, 0x1f, UR4 ;  /* 0x0000001f3f057899 */ /* 0x000fc80008011404 */
[----:B------:R-:W-:-:S04]  /*0f10*/  ULEA.HI UR5, UR5, UR4, URZ, 0x6 ;  /* 0x0000000405057291 */ /* 0x000fc8000f8f303f */
[----:B------:R-:W-:-:S12]  /*0f20*/  USHF.R.S32.HI UR40, URZ, 0x6, UR5 ;  /* 0x000000063f287899 */ /* 0x000fd80008011405 */
.L_x_284:
[----:B------:R-:W-:Y:S01]  /*0f30*/  LOP3.LUT R0, R18, 0x80, RZ, 0xc0, !PT ;  /* 0x0000008012007812 */ /* 0x000fe200078ec0ff */
[----:B--2---:R-:W2:Y:S01]  /*0f40*/  S2UR UR7, SR_CgaCtaId ;  /* 0x00000000000779c3 */ /* 0x004ea20000008800 */
[----:B------:R-:W-:Y:S02]  /*0f50*/  UMOV UR6, 0x400 ;  /* 0x0000040000067882 */ /* 0x000fe40000000000 */
[----:B------:R-:W-:-:S06]  /*0f60*/  SHF.R.U32.HI R0, RZ, 0x7, R0 ;  /* 0x00000007ff007819 */ /* 0x000fcc0000011600 */
[----:B---3--:R-:W3:Y:S01]  /*0f70*/  SHFL.IDX PT, R0, R0, RZ, 0x1f ;  /* 0x00001fff00007589 */ /* 0x008ee200000e0000 */
[----:B--2---:R-:W-:Y:S01]  /*0f80*/  ULEA UR42, UR7, UR6, 0x18 ;  /* 0x00000006072a7291 */ /* 0x004fe2000f8ec03f */
[----:B---3--:R-:W-:-:S13]  /*0f90*/  R2UR UR4, R0 ;  /* 0x00000000000472ca */ /* 0x008fda00000e0000 */
[----:B------:R-:W-:-:S04]  /*0fa0*/  ULEA.HI UR5, UR4, UR4, URZ, 0x1 ;  /* 0x0000000404057291 */ /* 0x000fc8000f8f083f */
[----:B------:R-:W-:-:S04]  /*0fb0*/  ULOP3.LUT UR5, UR5, 0x7fffe, URZ, 0xc0, !UPT ;  /* 0x0007fffe05057892 */ /* 0x000fc8000f8ec03f */
[----:B------:R-:W-:-:S03]  /*0fc0*/  UIADD3 UR5, UR4, -UR5, URZ ;  /* 0x8000000504057290 */ /* 0x000fc6000fffe03f */
[----:B------:R-:W-:Y:S01]  /*0fd0*/  ULDC UR4, c[0x0][0x28c] ;  /* 0x0000a30000047ab9 */ /* 0x000fe20000000800 */
[----:B------:R-:W-:Y:S01]  /*0fe0*/  ULEA UR5, UR5, UR42, 0xd ;  /* 0x0000002a05057291 */ /* 0x000fe2000f8e683f */
[----:B------:R-:W-:-:S03]  /*0ff0*/  ISETP.LT.AND P0, PT, RZ, UR4, PT ;  /* 0x00000004ff007c0c */ /* 0x000fc6000bf01270 */
[----:B------:R-:W-:-:S04]  /*1000*/  UIADD3 UR5, UR5, 0x100, URZ ;  /* 0x0000010005057890 */ /* 0x000fc8000fffe03f */
[----:B------:R-:W-:-:S04]  /*1010*/  USHF.R.U32.HI UR5, URZ, 0x4, UR5 ;  /* 0x000000043f057899 */ /* 0x000fc80008011605 */
[----:B------:R-:W-:Y:S02]  /*1020*/  ULOP3.LUT UR41, UR5, 0x3fff, URZ, 0xc0, !UPT ;  /* 0x00003fff05297892 */ /* 0x000fe4000f8ec03f */
[----:B-1--45:R-:W-:Y:S10]  /*1030*/  @P0 BRA `(.L_x_13) ;  /* 0x0000000000400947 */ /* 0x032ff40003800000 */
[----:B------:R-:W-:Y:S01]  /*1040*/  MOV R0, 0x0 ;  /* 0x0000000000007802 */ /* 0x000fe20000000f00 */
[----:B------:R-:W-:Y:S01]  /*1050*/  ULDC.64 UR4, c[0x4][0x68] ;  /* 0x01001a0000047ab9 */ /* 0x000fe20000000a00 */
[----:B------:R-:W-:Y:S01]  /*1060*/  ULDC.64 UR6, c[0x4][0x8] ;  /* 0x0100020000067ab9 */ /* 0x000fe20000000a00 */
[----:B01----:R-:W-:Y:S01]  /*1070*/  IMAD.U32 R4, RZ, RZ, UR4 ;  /* 0x00000004ff047e24 */ /* 0x003fe2000f8e00ff */
[----:B------:R0:W1:Y:S01]  /*1080*/  LDC.64 R14, c[0x4][R0] ;  /* 0x01000000000e7b82 */ /* 0x0000620000000a00 */
[----:B------:R-:W-:Y:S01]  /*1090*/  IMAD.U32 R5, RZ, RZ, UR5 ;  /* 0x00000005ff057e24 */ /* 0x000fe2000f8e00ff */
[----:B------:R-:W-:Y:S01]  /*10a0*/  ULDC.64 UR4, c[0x4][0x70] ;  /* 0x01001c0000047ab9 */ /* 0x000fe20000000a00 */
[----:B------:R-:W-:Y:S01]  /*10b0*/  IMAD.U32 R10, RZ, RZ, UR6 ;  /* 0x00000006ff0a7e24 */ /* 0x000fe2000f8e00ff */
[----:B------:R-:W-:Y:S01]  /*10c0*/  MOV R12, 0x1 ;  /* 0x00000001000c7802 */ /* 0x000fe20000000f00 */
[----:B------:R-:W-:Y:S02]  /*10d0*/  IMAD.U32 R6, RZ, RZ, UR4 ;  /* 0x00000004ff067e24 */ /* 0x000fe4000f8e00ff */
[----:B------:R-:W-:-:S02]  /*10e0*/  IMAD.U32 R7, RZ, RZ, UR5 ;  /* 0x00000005ff077e24 */ /* 0x000fc4000f8e00ff */
[----:B------:R-:W-:Y:S02]  /*10f0*/  IMAD.U32 R11, RZ, RZ, UR7 ;  /* 0x00000007ff0b7e24 */ /* 0x000fe4000f8e00ff */
[----:B------:R-:W-:Y:S02]  /*1100*/  IMAD.MOV.U32 R8, RZ, RZ, 0x1e1 ;  /* 0x000001e1ff087424 */ /* 0x000fe400078e00ff */
[----:B0-----:R-:W-:-:S07]  /*1110*/  IMAD.MOV.U32 R13, RZ, RZ, RZ ;  /* 0x000000ffff0d7224 */ /* 0x001fce00078e00ff */
[----:B------:R-:W-:-:S07]  /*1120*/  LEPC R20, `(.L_x_13) ;  /* 0x000000001014794e */ /* 0x000fce0000000000 */
[----:B-1---5:R-:W-:Y:S05]  /*1130*/  CALL.ABS.NOINC R14 ;  /* 0x000000000e007343 */ /* 0x022fea0003c00000 */
.L_x_13:
[----:B------:R-:W-:-:S13]  /*1140*/  ISETP.NE.AND P0, PT, R164, 0x3, PT ;  /* 0x00000003a400780c */ /* 0x000fda0003f05270 */
[----:B------:R-:W-:Y:S05]  /*1150*/  @!P0 BRA `(.L_x_14) ;  /* 0x0000000000048947 */ /* 0x000fea0003800000 */
[----:B------:R-:W-:Y:S01]  /*1160*/  BPT.TRAP 0x1 ;  /* 0x000000040000795c */ /* 0x000fe20000300000 */
.L_x_14:
[----:B------:R-:W-:Y:S02]  /*1170*/  IMAD.U32 R3, RZ, RZ, UR39 ;  /* 0x00000027ff037e24 */ /* 0x000fe4000f8e00ff */
[----:B------:R-:W-:-:S03]  /*1180*/  IMAD.U32 R0, RZ, RZ, UR38 ;  /* 0x00000026ff007e24 */ /* 0x000fc6000f8e00ff */
[----:B------:R-:W-:Y:S02]  /*1190*/  LEA R3, R3, UR42, 0x3 ;  /* 0x0000002a03037c11 */ /* 0x000fe4000f8e18ff */
[----:B------:R-:W-:-:S04]  /*11a0*/  SHF.L.U32 R0, R0, 0x1f, RZ ;  /* 0x0000001f00007819 */ /* 0x000fc800000006ff */
[----:B------:R2:W3:Y:S01]  /*11b0*/  SYNCS.PHASECHK.TRANS64.TRYWAIT P1, [R3+URZ], R0 ;  /* 0x00000000030075a7 */ /* 0x0004e2000802017f */
[----:B------:R-:W-:Y:S05]  /*11c0*/  @!P0 BRA `(.L_x_15) ;  /* 0x0000000000048947 */ /* 0x000fea0003800000 */
[----:B------:R-:W-:Y:S01]  /*11d0*/  BPT.TRAP 0x1 ;  /* 0x000000040000795c */ /* 0x000fe20000300000 */
.L_x_15:
[----:B---3--:R-:W-:Y:S05]  /*11e0*/  @P1 BRA `(.L_x_16) ;  /* 0x0000000000081947 */ /* 0x008fea0003800000 */
[----:B------:R-:W3:Y:S02]  /*11f0*/  SYNCS.PHASECHK.TRANS64.TRYWAIT P1, [R3+URZ], R0 ;  /* 0x00000000030075a7 */ /* 0x000ee4000802017f */
[----:B---3--:R-:W-:Y:S05]  /*1200*/  @!P1 BRA `(.L_x_17) ;  /* 0x000000b000009947 */ /* 0x008fea0003800000 */
.L_x_16:
[----:B------:R-:W-:-:S04]  /*1210*/  UISETP.LT.AND UP0, UPT, UR40, 0x1, UPT ;  /* 0x000000012800788c */ /* 0x000fc8000bf01270 */
[----:B------:R-:W-:-:S04]  /*1220*/  USEL UR4, UR40, 0x1, UP0 ;  /* 0x0000000128047887 */ /* 0x000fc80008000000 */
[----:B------:R-:W-:-:S06]  /*1230*/  UIADD3 UR4, UR40, -UR4, URZ ;  /* 0x8000000428047290 */ /* 0x000fcc000fffe03f */
[----:B--23--:R-:W-:Y:S01]  /*1240*/  IMAD.U32 R0, RZ, RZ, UR4 ;  /* 0x00000004ff007e24 */ /* 0x00cfe2000f8e00ff */
[----:B------:R-:W-:Y:S05]  /*1250*/  WARPSYNC.ALL ;  /* 0x0000000000007948 */ /* 0x000fea0003800000 */
[----:B------:R-:W-:Y:S01]  /*1260*/  ISETP.GE.AND P1, PT, R0, 0x1, PT ;  /* 0x000000010000780c */ /* 0x000fe20003f26270 */
[----:B------:R-:W-:Y:S01]  /*1270*/  UIADD3 UR4, UR42, 0x20100, URZ ;  /* 0x000201002a047890 */ /* 0x000fe2000fffe03f */
[----:B------:R-:W-:Y:S01]  /*1280*/  WARPGROUP.ARRIVE ;  /* 0x00000000000079c5 */ /* 0x000fe20000000000 */
[----:B------:R-:W-:Y:S01]  /*1290*/  UMOV UR9, 0x40000040 ;  /* 0x4000004000097882 */ /* 0x000fe20000000000 */
[----:B------:R-:W-:Y:S01]  /*12a0*/  UMOV UR11, 0x40000040 ;  /* 0x40000040000b7882 */ /* 0x000fe20000000000 */
[----:B------:R-:W-:-:S04]  /*12b0*/  USHF.R.U32.HI UR4, URZ, 0x4, UR4 ;  /* 0x000000043f047899 */ /* 0x000fc80008011604 */
[----:B------:R-:W-:Y:S02]  /*12c0*/  ULOP3.LUT UR5, UR4, 0x3fff, URZ, 0xc0, !UPT ;  /* 0x00003fff04057892 */ /* 0x000fe4000f8ec03f */
[----:B------:R-:W-:Y:S02]  /*12d0*/  ULOP3.LUT UR4, UR41, 0x10000, URZ, 0xfc, !UPT ;  /* 0x0001000029047892 */ /* 0x000fe4000f8efc3f */
[----:B------:R-:W-:Y:S02]  /*12e0*/  ULOP3.LUT UR5, UR5, 0x10000, URZ, 0xfc, !UPT ;  /* 0x0001000005057892 */ /* 0x000fe4000f8efc3f */
[----:B------:R-:W-:Y:S02]  /*12f0*/  ULEA UR6, UR39, UR4, 0xb ;  /* 0x0000000427067291 */ /* 0x000fe4000f8e583f */
[----:B------:R-:W-:-:S05]  /*1300*/  ULEA UR7, UR39, UR5, 0xa ;  /* 0x0000000527077291 */ /* 0x000fca000f8e503f */
[----:B------:R-:W-:Y:S02]  /*1310*/  UMOV UR8, UR6 ;  /* 0x0000000600087c82 */ /* 0x000fe40008000000 */
[----:B------:R-:W-:Y:S02]  /*1320*/  UMOV UR10, UR7 ;  /* 0x00000007000a7c82 */ /* 0x000fe40008000000 */
[----:B------:R-:W-:Y:S01]  /*1330*/  HGMMA.64x128x16.F32 R88, gdesc[UR8], RZ, !UPT, gsb0 ;  /* 0x01e00000085879f0 */ /* 0x000fe2000c0008ff */
[----:B------:R-:W-:Y:S01]  /*1340*/  UIADD3 UR8, UR6, 0x400, URZ ;  /* 0x0000040006087890 */ /* 0x000fe2000fffe03f */
[----:B------:R-:W-:Y:S01]  /*1350*/  UMOV UR9, 0x40000040 ;  /* 0x4000004000097882 */ /* 0x000fe20000000000 */
[----:B------:R-:W-:Y:S02]  /*1360*/  WARPGROUP.DEPBAR.LE gsb0, 0x0 ;  /* 0x00008000000079c5 */ /* 0x000fe40000010000 */
[----:B------:R-:W-:-:S07]  /*1370*/  WARPGROUP.ARRIVE ;  /* 0x00000000000079c5 */ /* 0x000fce0000000000 */
[----:B------:R-:W-:Y:S01]  /*1380*/  HGMMA.64x128x16.F32 R24, gdesc[UR8], RZ, !UPT, gsb0 ;  /* 0x01e00000081879f0 */ /* 0x000fe2000c0008ff */
[----:B------:R-:W-:Y:S02]  /*1390*/  UIADD3 UR8, UR6, 0x2, URZ ;  /* 0x0000000206087890 */ /* 0x000fe4000fffe03f */
[----:B------:R-:W-:Y:S01]  /*13a0*/  UIADD3 UR10, UR7, 0x2, URZ ;  /* 0x00000002070a7890 */ /* 0x000fe2000fffe03f */
[----:B------:R-:W-:Y:S01]  /*13b0*/  UMOV UR9, 0x40000040 ;  /* 0x4000004000097882 */ /* 0x000fe20000000000 */
[----:B------:R-:W-:Y:S01]  /*13c0*/  UMOV UR11, 0x40000040 ;  /* 0x40000040000b7882 */ /* 0x000fe20000000000 */
[----:B------:R-:W-:Y:S02]  /*13d0*/  WARPGROUP.DEPBAR.LE gsb0, 0x0 ;  /* 0x00008000000079c5 */ /* 0x000fe40000010000 */
[----:B------:R-:W-:-:S06]  /*13e0*/  WARPGROUP.ARRIVE ;  /* 0x00000000000079c5 */ /* 0x000fcc0000000000 */
[----:B------:R-:W-:Y:S01]  /*13f0*/  HGMMA.64x128x16.F32 R88, gdesc[UR8], R88, gsb0 ;  /* 0x01e00000085879f0 */ /* 0x000fe20008000858 */
[----:B------:R-:W-:Y:S01]  /*1400*/  UIADD3 UR8, UR6, 0x402, URZ ;  /* 0x0000040206087890 */ /* 0x000fe2000fffe03f */
[----:B------:R-:W-:Y:S01]  /*1410*/  UMOV UR9, 0x40000040 ;  /* 0x4000004000097882 */ /* 0x000fe20000000000 */
[----:B------:R-:W-:Y:S02]  /*1420*/  WARPGROUP.DEPBAR.LE gsb0, 0x0 ;  /* 0x00008000000079c5 */ /* 0x000fe40000010000 */
[----:B------:R-:W-:-:S07]  /*1430*/  WARPGROUP.ARRIVE ;  /* 0x00000000000079c5 */ /* 0x000fce0000000000 */
[----:B------:R-:W-:Y:S01]  /*1440*/  HGMMA.64x128x16.F32 R24, gdesc[UR8], R24, gsb0 ;  /* 0x01e00000081879f0 */ /* 0x000fe20008000818 */
        /* <DEDUP_REMOVED lines=23> */
[----:B------:R-:W-:Y:S03]  /*15c0*/  HGMMA.64x128x16.F32 R24, gdesc[UR8], R24, gsb0 ;  /* 0x01e00000081879f0 */ /* 0x000fe60008000818 */
[----:B------:R-:W-:Y:S02]  /*15d0*/  WARPGROUP.DEPBAR.LE gsb0, 0x0 ;  /* 0x00008000000079c5 */ /* 0x000fe40000010000 */
[----:B------:R-:W-:Y:S05]  /*15e0*/  @!P1 BRA `(.L_x_18) ;  /* 0x0000000400689947 */ /* 0x000fea0003800000 */
[----:B------:R-:W-:-:S04]  /*15f0*/  UIADD3 UR6, UR39, 0x1, URZ ;  /* 0x0000000127067890 */ /* 0x000fc8000fffe03f */
[----:B------:R-:W-:-:S04]  /*1600*/  UISETP.NE.AND UP0, UPT, UR6, 0x4, UPT ;  /* 0x000000040600788c */ /* 0x000fc8000bf05270 */
[----:B------:R-:W-:Y:S02]  /*1610*/  USEL UR7, URZ, 0x1, UP0 ;  /* 0x000000013f077887 */ /* 0x000fe40008000000 */
[----:B------:R-:W-:Y:S02]  /*1620*/  USEL UR6, UR6, URZ, UP0 ;  /* 0x0000003f06067287 */ /* 0x000fe40008000000 */
[----:B------:R-:W-:-:S06]  /*1630*/  ULOP3.LUT UR7, UR38, UR7, URZ, 0x3c, !UPT ;  /* 0x0000000726077292 */ /* 0x000fcc000f8e3c3f */
[----:B01----:R-:W-:Y:S01]  /*1640*/  IMAD.U32 R5, RZ, RZ, UR7 ;  /* 0x00000007ff057e24 */ /* 0x003fe2000f8e00ff */
[----:B------:R-:W-:-:S06]  /*1650*/  UMOV UR7, UR39 ;  /* 0x0000002700077c82 */ /* 0x000fcc0008000000 */
.L_x_25:
[----:B01----:R-:W-:Y:S05]  /*1660*/  @!P0 BRA `(.L_x_19) ;  /* 0x0000000000048947 */ /* 0x003fea0003800000 */
[----:B------:R-:W-:Y:S01]  /*1670*/  BPT.TRAP 0x1 ;  /* 0x000000040000795c */ /* 0x000fe20000300000 */
.L_x_19:
[----:B------:R-:W0:Y:S01]  /*1680*/  S2UR UR9, SR_CgaCtaId ;  /* 0x00000000000979c3 */ /* 0x000e220000008800 */
[----:B------:R-:W-:Y:S01]  /*1690*/  UMOV UR8, 0x400 ;  /* 0x0000040000087882 */ /* 0x000fe20000000000 */
[----:B------:R-:W-:Y:S01]  /*16a0*/  SHF.L.U32 R3, R5, 0x1f, RZ ;  /* 0x0000001f05037819 */ /* 0x000fe200000006ff */
[----:B0-----:R-:W-:-:S04]  /*16b0*/  ULEA UR14, UR9, UR8, 0x18 ;  /* 0x00000008090e7291 */ /* 0x001fc8000f8ec03f */
[----:B------:R-:W-:-:S09]  /*16c0*/  ULEA UR8, UR6, UR14, 0x3 ;  /* 0x0000000e06087291 */ /* 0x000fd2000f8e183f */
[----:B------:R0:W1:Y:S01]  /*16d0*/  SYNCS.PHASECHK.TRANS64.TRYWAIT P1, [UR8], R3 ;  /* 0x00000003ff0075a7 */ /* 0x0000620008020148 */
[----:B------:R-:W-:Y:S05]  /*16e0*/  @!P0 BRA `(.L_x_20) ;  /* 0x0000000000048947 */ /* 0x000fea0003800000 */
[----:B------:R-:W-:Y:S01]  /*16f0*/  BPT.TRAP 0x1 ;  /* 0x000000040000795c */ /* 0x000fe20000300000 */
.L_x_20:
[----:B-1----:R-:W-:Y:S05]  /*1700*/  @P1 BRA `(.L_x_21) ;  /* 0x0000000000081947 */ /* 0x002fea0003800000 */
[----:B------:R-:W1:Y:S02]  /*1710*/  SYNCS.PHASECHK.TRANS64.TRYWAIT P1, [UR8], R3 ;  /* 0x00000003ff0075a7 */ /* 0x000e640008020148 */
[----:B-1----:R-:W-:Y:S05]  /*1720*/  @!P1 BRA `(.L_x_22) ;  /* 0x000000a800cc9947 */ /* 0x002fea0003800000 */
.L_x_21:
[----:B------:R-:W-:Y:S01]  /*1730*/  ULEA UR12, UR6, UR4, 0xb ;  /* 0x00000004060c7291 */ /* 0x000fe2000f8e583f */
[----:B------:R-:W-:Y:S01]  /*1740*/  WARPGROUP.ARRIVE ;  /* 0x00000000000079c5 */ /* 0x000fe20000000000 */
[----:B------:R-:W-:Y:S01]  /*1750*/  ULEA UR13, UR6, UR5, 0xa ;  /* 0x00000005060d7291 */ /* 0x000fe2000f8e503f */
[----:B------:R-:W-:Y:S01]  /*1760*/  UMOV UR9, 0x40000040 ;  /* 0x4000004000097882 */ /* 0x000fe20000000000 */
[----:B------:R-:W-:-:S03]  /*1770*/  UMOV UR11, 0x40000040 ;  /* 0x40000040000b7882 */ /* 0x000fc60000000000 */
[----:B------:R-:W-:Y:S02]  /*1780*/  UMOV UR8, UR12 ;  /* 0x0000000c00087c82 */ /* 0x000fe40008000000 */
[----:B------:R-:W-:Y:S02]  /*1790*/  UMOV UR10, UR13 ;  /* 0x0000000d000a7c82 */ /* 0x000fe40008000000 */
        /* <DEDUP_REMOVED lines=44> */
[----:B------:R-:W-:Y:S01]  /*1a60*/  BPT.TRAP 0x1 ;  /* 0x000000040000795c */ /* 0x000fe20000300000 */
.L_x_23:
[----:B------:R-:W-:Y:S01]  /*1a70*/  ULEA UR8, UR7, UR14, 0x3 ;  /* 0x0000000e07087291 */ /* 0x000fe2000f8e183f */
[----:B------:R-:W-:-:S03]  /*1a80*/  ISETP.GT.U32.AND P1, PT, R19, 0x1, PT ;  /* 0x000000011300780c */ /* 0x000fc60003f24070 */
[----:B------:R-:W-:-:S04]  /*1a90*/  UIADD3 UR8, UR8, 0x20, URZ ;  /* 0x0000002008087890 */ /* 0x000fc8000fffe03f */
[----:B------:R-:W-:-:S09]  /*1aa0*/  UPRMT UR8, URZ, 0x654, UR8 ;  /* 0x000006543f087896 */ /* 0x000fd20008000008 */
[----:B------:R-:W-:Y:S01]  /*1ab0*/  SYNCS.ARRIVE.TRANS64.RED.A1T0 RZ, [UR8], RZ ;  /* 0x000000ffffff79a7 */ /* 0x000fe20008100408 */
[----:B------:R-:W-:Y:S05]  /*1ac0*/  @P1 BRA `(.L_x_24) ;  /* 0x0000000000041947 */ /* 0x000fea0003800000 */
[----:B------:R-:W-:Y:S01]  /*1ad0*/  BPT.TRAP 0x1 ;  /* 0x000000040000795c */ /* 0x000fe20000300000 */
.L_x_24:
[----:B------:R-:W-:Y:S01]  /*1ae0*/  UIADD3 UR6, UR6, 0x1, URZ ;  /* 0x0000000106067890 */ /* 0x000fe2000fffe03f */
[C---:B------:R-:W-:Y:S01]  /*1af0*/  ISETP.GT.AND P1, PT, R0.reuse, 0x1, PT ;  /* 0x000000010000780c */ /* 0x040fe20003f24270 */
[----:B------:R-:W-:Y:S01]  /*1b00*/  UIADD3 UR7, UR7, 0x1, URZ ;  /* 0x0000000107077890 */ /* 0x000fe2000fffe03f */
[----:B------:R-:W-:Y:S01]  /*1b10*/  VIADD R0, R0, 0xffffffff ;  /* 0xffffffff00007836 */ /* 0x000fe20000000000 */
[----:B------:R-:W-:Y:S02]  /*1b20*/  UISETP.NE.AND UP0, UPT, UR6, 0x4, UPT ;  /* 0x000000040600788c */ /* 0x000fe4000bf05270 */
[----:B------:R-:W-:Y:S02]  /*1b30*/  UISETP.NE.AND UP1, UPT, UR7, 0x4, UPT ;  /* 0x000000040700788c */ /* 0x000fe4000bf25270 */
[----:B------:R-:W-:Y:S02]  /*1b40*/  USEL UR8, URZ, 0x1, UP0 ;  /* 0x000000013f087887 */ /* 0x000fe40008000000 */
[----:B------:R-:W-:-:S02]  /*1b50*/  USEL UR6, UR6, URZ, UP0 ;  /* 0x0000003f06067287 */ /* 0x000fc40008000000 */
[----:B------:R-:W-:Y:S02]  /*1b60*/  USEL UR7, UR7, URZ, UP1 ;  /* 0x0000003f07077287 */ /* 0x000fe40008800000 */
[----:B------:R-:W-:Y:S01]  /*1b70*/  LOP3.LUT R5, R5, UR8, RZ, 0x3c, !PT ;  /* 0x0000000805057c12 */ /* 0x000fe2000f8e3cff */
[----:B------:R-:W-:Y:S09]  /*1b80*/  @P1 BRA `(.L_x_25) ;  /* 0xfffffff800b41947 */ /* 0x000ff2000383ffff */
.L_x_18:
[----:B------:R-:W2:Y:S02]  /*1b90*/  LDC R0, c[0x0][0x28c] ;  /* 0x0000a300ff007b82 */ /* 0x000ea40000000800 */
[----:B--2---:R-:W-:-:S13]  /*1ba0*/  ISETP.GE.AND P1, PT, R0, 0x1, PT ;  /* 0x000000010000780c */ /* 0x004fda0003f26270 */
[----:B------:R-:W-:Y:S05]  /*1bb0*/  @!P1 BRA `(.L_x_26) ;  /* 0x0000000000409947 */ /* 0x000fea0003800000 */
[----:B------:R-:W-:Y:S05]  /*1bc0*/  @!P0 BRA `(.L_x_27) ;  /* 0x0000000000048947 */ /* 0x000fea0003800000 */
[----:B------:R-:W-:Y:S01]  /*1bd0*/  BPT.TRAP 0x1 ;  /* 0x000000040000795c */ /* 0x000fe20000300000 */
.L_x_27:
[----:B------:R-:W2:Y:S01]  /*1be0*/  S2UR UR6, SR_CgaCtaId ;  /* 0x00000000000679c3 */ /* 0x000ea20000008800 */
[----:B------:R-:W-:Y:S01]  /*1bf0*/  UISETP.LT.AND UP0, UPT, UR40, 0x1, UPT ;  /* 0x000000012800788c */ /* 0x000fe2000bf01270 */
[----:B------:R-:W-:Y:S01]  /*1c00*/  ISETP.GT.U32.AND P0, PT, R19, 0x1, PT ;  /* 0x000000011300780c */ /* 0x000fe20003f04070 */
[----:B------:R-:W-:Y:S02]  /*1c10*/  UMOV UR5, 0x400 ;  /* 0x0000040000057882 */ /* 0x000fe40000000000 */
[----:B------:R-:W-:-:S04]  /*1c20*/  USEL UR4, UR40, 0x1, UP0 ;  /* 0x0000000128047887 */ /* 0x000fc80008000000 */
[----:B------:R-:W-:-:S04]  /*1c30*/  UIADD3 UR4, UR39, UR40, -UR4 ;  /* 0x0000002827047290 */ /* 0x000fc8000fffe804 */
[----:B------:R-:W-:-:S04]  /*1c40*/  USHF.L.U32 UR4, UR4, 0x3, URZ ;  /* 0x0000000304047899 */ /* 0x000fc8000800063f */
[----:B------:R-:W-:Y:S02]  /*1c50*/  ULOP3.LUT UR4, UR4, 0x18, URZ, 0xc0, !UPT ;  /* 0x0000001804047892 */ /* 0x000fe4000f8ec03f */
[----:B--2---:R-:W-:-:S04]  /*1c60*/  ULEA UR5, UR6, UR5, 0x18 ;  /* 0x0000000506057291 */ /* 0x004fc8000f8ec03f */
[----:B------:R-:W-:-:S04]  /*1c70*/  UIADD3 UR4, UR5, 0x20, UR4 ;  /* 0x0000002005047890 */ /* 0x000fc8000fffe004 */
[----:B------:R-:W-:-:S09]  /*1c80*/  UPRMT UR4, URZ, 0x654, UR4 ;  /* 0x000006543f047896 */ /* 0x000fd20008000004 */
[----:B------:R-:W-:Y:S01]  /*1c90*/  SYNCS.ARRIVE.TRANS64.RED.A1T0 RZ, [UR4], RZ ;  /* 0x000000ffffff79a7 */ /* 0x000fe20008100404 */
[----:B------:R-:W-:Y:S05]  /*1ca0*/  @P0 BRA `(.L_x_26) ;  /* 0x0000000000040947 */ /* 0x000fea0003800000 */
[----:B------:R-:W-:Y:S01]  /*1cb0*/  BPT.TRAP 0x1 ;  /* 0x000000040000795c */ /* 0x000fe20000300000 */
.L_x_26:
[----:B------:R-:W2:Y:S01]  /*1cc0*/  LDC R6, c[0x0][0x288] ;  /* 0x0000a200ff067b82 */ /* 0x000ea20000000800 */
[----:B01----:R-:W-:Y:S01]  /*1cd0*/  SHF.R.U32.HI R3, RZ, 0x2, R18 ;  /* 0x00000002ff037819 */ /* 0x003fe20000011612 */
[----:B------:R-:W-:Y:S01]  /*1ce0*/  UIADD3 UR39, UR40, UR39, URZ ;  /* 0x0000002728277290 */ /* 0x000fe2000fffe03f */
[----:B------:R-:W-:Y:S01]  /*1cf0*/  LOP3.LUT R4, R18, 0x60, RZ, 0xc0, !PT ;  /* 0x0000006012047812 */ /* 0x000fe200078ec0ff */
[----:B------:R-:W-:Y:S01]  /*1d00*/  IMAD.SHL.U32 R13, R153, 0x80, RZ ;  /* 0x00000080990d7824 */ /* 0x000fe200078e00ff */
[----:B------:R-:W-:Y:S01]  /*1d10*/  LOP3.LUT R0, R22, 0x1, RZ, 0xc0, !PT ;  /* 0x0000000116007812 */ /* 0x000fe200078ec0ff */
[----:B------:R-:W-:Y:S01]  /*1d20*/  USHF.R.U32.HI UR4, URZ, 0x2, UR39 ;  /* 0x000000023f047899 */ /* 0x000fe20008011627 */
[----:B------:R-:W-:Y:S01]  /*1d30*/  LOP3.LUT R3, R3, 0x7, RZ, 0xc0, !PT ;  /* 0x0000000703037812 */ /* 0x000fe200078ec0ff */
[----:B------:R-:W-:Y:S01]  /*1d40*/  IMAD.SHL.U32 R15, R152, 0x100, RZ ;  /* 0x00000100980f7824 */ /* 0x000fe200078e00ff */
[----:B------:R-:W-:Y:S01]  /*1d50*/  SHF.R.U32.HI R10, RZ, 0x1, R4 ;  /* 0x00000001ff0a7819 */ /* 0x000fe20000011604 */
[----:B------:R-:W-:Y:S01]  /*1d60*/  ULOP3.LUT UR4, UR4, 0x1, URZ, 0xc0, !UPT ;  /* 0x0000000104047892 */ /* 0x000fe2000f8ec03f */
[----:B------:R-:W-:Y:S01]  /*1d70*/  SHF.L.U32 R4, R0, 0x6, RZ ;  /* 0x0000000600047819 */ /* 0x000fe200000006ff */
[----:B------:R-:W-:Y:S01]  /*1d80*/  ULDC UR8, c[0x0][0x284] ;  /* 0x0000a10000087ab9 */ /* 0x000fe20000000800 */
[--C-:B------:R-:W-:Y:S01]  /*1d90*/  IADD3 R5, RZ, -R10, -R3.reuse ;  /* 0x8000000aff057210 */ /* 0x100fe20007ffe803 */
[----:B------:R-:W-:Y:S01]  /*1da0*/  UISETP.GT.U32.AND UP1, UPT, UR39, 0x3, UPT ;  /* 0x000000032700788c */ /* 0x000fe2000bf24070 */
[----:B------:R-:W-:Y:S01]  /*1db0*/  LOP3.LUT R3, R4, 0x40, R3, 0xe2, !PT ;  /* 0x0000004004037812 */ /* 0x000fe200078ee203 */
[----:B------:R-:W-:Y:S01]  /*1dc0*/  UISETP.NE.U32.AND UP0, UPT, UR4, 0x1, UPT ;  /* 0x000000010400788c */ /* 0x000fe2000bf05070 */
[----:B------:R-:W-:Y:S01]  /*1dd0*/  LOP3.LUT R4, R18, 0x3, RZ, 0xc0, !PT ;  /* 0x0000000312047812 */ /* 0x000fe200078ec0ff */
[----:B------:R-:W-:Y:S01]  /*1de0*/  ULDC.64 UR6, c[0x0][0x5d0] ;  /* 0x0001740000067ab9 */ /* 0x000fe20000000a00 */
[----:B------:R-:W-:Y:S01]  /*1df0*/  SHF.R.S32.HI R21, RZ, 0x1f, R23 ;  /* 0x0000001fff157819 */ /* 0x000fe20000011417 */
[----:B------:R-:W-:Y:S01]  /*1e00*/  UISETP.LT.U32.AND UP1, UPT, UR40, 0x4, UP1 ;  /* 0x000000042800788c */ /* 0x000fe20008f21070 */
[----:B------:R-:W-:Y:S01]  /*1e10*/  IMAD.WIDE R8, R152, 0x100, RZ ;  /* 0x0000010098087825 */ /* 0x000fe200078e02ff */
[----:B------:R-:W-:Y:S01]  /*1e20*/  UISETP.GT.U32.AND UP0, UPT, UR40, 0x3, !UP0 ;  /* 0x000000032800788c */ /* 0x000fe2000c704070 */
[----:B--2---:R-:W-:-:S02]  /*1e30*/  ISETP.GE.AND P0, PT, R13, R6, PT ;  /* 0x000000060d00720c */ /* 0x004fc40003f06270 */
[----:B------:R-:W-:Y:S01]  /*1e40*/  IMAD R12, R4, -0x2, R6 ;  /* 0xfffffffe040c7824 */ /* 0x000fe200078e0206 */
[----:B------:R-:W-:Y:S01]  /*1e50*/  USEL UR5, URZ, 0x1, !UP1 ;  /* 0x000000013f057887 */ /* 0x000fe2000c800000 */
[----:B------:R-:W-:Y:S01]  /*1e60*/  IMAD.SHL.U32 R6, R18, 0x2, RZ ;  /* 0x0000000212067824 */ /* 0x000fe200078e00ff */
[----:B------:R-:W-:Y:S01]  /*1e70*/  ISETP.GE.OR P0, PT, R15, UR8, P0 ;  /* 0x000000080f007c0c */ /* 0x000fe20008706670 */
[----:B------:R-:W-:Y:S01]  /*1e80*/  IMAD R4, R21, UR6, RZ ;  /* 0x0000000615047c24 */ /* 0x000fe2000f8e02ff */
[----:B------:R-:W-:Y:S01]  /*1e90*/  USEL UR4, URZ, 0x1, !UP0 ;  /* 0x000000013f047887 */ /* 0x000fe2000c000000 */
[----:B------:R-:W-:Y:S01]  /*1ea0*/  IMAD R0, R0, -0x40, R5 ;  /* 0xffffffc000007824 */ /* 0x000fe200078e0205 */
[----:B------:R-:W-:Y:S01]  /*1eb0*/  LOP3.LUT R6, R13, 0x6, R6, 0xf8, !PT ;  /* 0x000000060d067812 */ /* 0x000fe200078ef806 */
[----:B------:R-:W-:Y:S01]  /*1ec0*/  IMAD R11, R23, UR7, R4 ;  /* 0x00000007170b7c24 */ /* 0x000fe2000f8e0204 */
[----:B------:R-:W-:Y:S01]  /*1ed0*/  LOP3.LUT R153, R8, R3, R10, 0xfe, !PT ;  /* 0x0000000308997212 */ /* 0x000fe200078efe0a */
[----:B------:R-:W-:Y:S01]  /*1ee0*/  ULOP3.LUT UR39, UR39, 0x3, URZ, 0xc0, !UPT ;  /* 0x0000000327277892 */ /* 0x000fe2000f8ec03f */
[----:B------:R-:W-:Y:S01]  /*1ef0*/  SHF.R.S32.HI R7, RZ, 0x1f, R6 ;  /* 0x0000001fff077819 */ /* 0x000fe20000011406 */
[----:B------:R-:W-:Y:S01]  /*1f00*/  ULOP3.LUT UR38, UR4, UR38, UR5, 0x96, !UPT ;  /* 0x0000002604267292 */ /* 0x000fe2000f8e9605 */
[----:B------:R-:W-:Y:S01]  /*1f10*/  IADD3 R3, -R15, UR8, R0 ;  /* 0x000000080f037c10 */ /* 0x000fe2000fffe100 */
[----:B------:R-:W-:-:S02]  /*1f20*/  IMAD.IADD R0, R12, 0x1, -R13 ;  /* 0x000000010c007824 */ /* 0x000fc400078e0a0d */
[----:B------:R-:W-:-:S04]  /*1f30*/  IMAD.WIDE.U32 R4, R23, UR6, R6 ;  /* 0x0000000617047c25 */ /* 0x000fc8000f8e0006 */
[----:B------:R-:W-:Y:S01]  /*1f40*/  IMAD.IADD R11, R5, 0x1, R11 ;  /* 0x00000001050b7824 */ /* 0x000fe200078e020b */
[----:B------:R-:W-:Y:S01]  /*1f50*/  MOV R10, R4 ;  /* 0x00000004000a7202 */ /* 0x000fe20000000f00 */
[----:B------:R-:W-:Y:S01]  /*1f60*/  IMAD.MOV.U32 R152, RZ, RZ, -0x1 ;  /* 0xffffffffff987424 */ /* 0x000fe200078e00ff */
[----:B------:R-:W-:Y:S06]  /*1f70*/  @P0 BRA `(.L_x_28) ;  /* 0x00000084006c0947 */ /* 0x000fec0003800000 */
[----:B------:R-:W0:Y:S01]  /*1f80*/  LDC.64 R4, c[0x0][0x5c8] ;  /* 0x00017200ff047b82 */ /* 0x000e220000000a00 */
[----:B-----5:R-:W-:Y:S01]  /*1f90*/  FSETP.NEU.AND P0, PT, R155, RZ, PT ;  /* 0x000000ff9b00720b */ /* 0x020fe20003f0d000 */
[----:B------:R-:W-:Y:S01]  /*1fa0*/  BSSY B0, `(.L_x_28) ;  /* 0x0000858000007945 */ /* 0x000fe20003800000 */
[----:B------:R-:W-:-:S04]  /*1fb0*/  ISETP.GT.AND P3, PT, R3, RZ, PT ;  /* 0x000000ff0300720c */ /* 0x000fc80003f64270 */
[----:B------:R-:W-:Y:S01]  /*1fc0*/  ISETP.GT.AND P1, PT, R0, RZ, P3 ;  /* 0x000000ff0000720c */ /* 0x000fe20001f24270 */
[-C--:B0-----:R-:W-:Y:S02]  /*1fd0*/  IMAD R12, R9, R4.reuse, RZ ;  /* 0x00000004090c7224 */ /* 0x081fe400078e02ff */
[----:B------:R-:W-:-:S04]  /*1fe0*/  IMAD.WIDE.U32 R166, R153, R4, R10 ;  /* 0x0000000499a67225 */ /* 0x000fc800078e000a */
[----:B------:R-:W-:-:S04]  /*1ff0*/  IMAD R11, R153, R5, R12 ;  /* 0x00000005990b7224 */ /* 0x000fc800078e020c */
[----:B------:R-:W-:Y:S01]  /*2000*/  IMAD.IADD R169, R167, 0x1, R11 ;  /* 0x00000001a7a97824 */ /* 0x000fe200078e020b */
[----:B------:R-:W-:Y:S06]  /*2010*/  @!P0 BRA `(.L_x_29) ;  /* 0x00000060000c8947 */ /* 0x000fec0003800000 */
[----:B------:R-:W0:Y:S01]  /*2020*/  LDC.64 R12, c[0x0][0x5b8] ;  /* 0x00016e00ff0c7b82 */ /* 0x000e220000000a00 */
[----:B------:R-:W-:-:S07]  /*2030*/  ULDC.64 UR4, c[0x0][0x5c0] ;  /* 0x0001700000047ab9 */ /* 0x000fce0000000a00 */
[----:B------:R-:W1:Y:S08]  /*2040*/  LDC.64 R14, c[0x0][0x5b0] ;  /* 0x00016c00ff0e7b82 */ /* 0x000e700000000a00 */
[----:B------:R-:W2:Y:S01]  /*2050*/  LDC.64 R10, c[0x0][0x5a8] ;  /* 0x00016a00ff0a7b82 */ /* 0x000ea20000000a00 */
[----:B0-----:R-:W-:-:S04]  /*2060*/  IMAD R20, R21, R12, RZ ;  /* 0x0000000c15147224 */ /* 0x001fc800078e02ff */
[C---:B------:R-:W-:Y:S02]  /*2070*/  IMAD R13, R23.reuse, R13, R20 ;  /* 0x0000000d170d7224 */ /* 0x040fe400078e0214 */
[----:B------:R-:W-:-:S04]  /*2080*/  IMAD.WIDE.U32 R20, R23, R12, R6 ;  /* 0x0000000c17147225 */ /* 0x000fc800078e0006 */
[----:B-1----:R-:W-:Y:S02]  /*2090*/  IMAD R156, R9, R14, RZ ;  /* 0x0000000e099c7224 */ /* 0x002fe400078e02ff */
[----:B------:R-:W-:Y:S02]  /*20a0*/  IMAD.IADD R157, R21, 0x1, R13 ;  /* 0x00000001159d7824 */ /* 0x000fe400078e020d */
[----:B------:R-:W-:Y:S02]  /*20b0*/  IMAD R167, R153, R15, R156 ;  /* 0x0000000f99a77224 */ /* 0x000fe400078e029c */
[----:B------:R-:W-:-:S04]  /*20c0*/  IMAD.MOV.U32 R156, RZ, RZ, R20 ;  /* 0x000000ffff9c7224 */ /* 0x000fc800078e0014 */
[----:B------:R-:W-:-:S04]  /*20d0*/  IMAD.WIDE.U32 R158, R153, R14, R156 ;  /* 0x0000000e999e7225 */ /* 0x000fc800078e009c */
[----:B------:R-:W-:Y:S01]  /*20e0*/  IMAD.IADD R159, R159, 0x1, R167 ;  /* 0x000000019f9f7824 */ /* 0x000fe200078e02a7 */
[----:B--2---:R-:W-:-:S04]  /*20f0*/  LEA R160, P0, R158, R10, 0x1 ;  /* 0x0000000a9ea07211 */ /* 0x004fc800078008ff */
[----:B------:R-:W-:-:S05]  /*2100*/  LEA.HI.X R161, R158, R11, R159, 0x1, P0 ;  /* 0x0000000b9ea17211 */ /* 0x000fca00000f0c9f */
[----:B------:R-:W2:Y:S01]  /*2110*/  @P1 LDG.E.LTC128B.U16 R165, desc[UR36][R160.64] ;  /* 0x00000024a0a51981 */ /* 0x000ea2000c1e1520 */
[----:B------:R-:W-:Y:S01]  /*2120*/  IMAD.WIDE.U32 R162, R153, R14, R6 ;  /* 0x0000000e99a27225 */ /* 0x000fe200078e0006 */
[----:B------:R-:W-:Y:S01]  /*2130*/  ISETP.GT.AND P2, PT, R0, 0x1, P3 ;  /* 0x000000010000780c */ /* 0x000fe20001f44270 */
[----:B------:R-:W-:Y:S02]  /*2140*/  BSSY B1, `(.L_x_30) ;  /* 0x0000012000017945 */ /* 0x000fe40003800000 */
[----:B------:R-:W-:Y:S02]  /*2150*/  IMAD.IADD R163, R167, 0x1, R163 ;  /* 0x00000001a7a37824 */ /* 0x000fe400078e02a3 */
[----:B------:R-:W-:-:S04]  /*2160*/  IMAD.WIDE.U32 R162, R23, R12, R162 ;  /* 0x0000000c17a27225 */ /* 0x000fc800078e00a2 */
[----:B--2---:R-:W-:-:S05]  /*2170*/  HADD2.F32 R158, -RZ, R165.H0_H0 ;  /* 0x200000a5ff9e7230 */ /* 0x004fca0000004100 */
[----:B------:R-:W-:Y:S01]  /*2180*/  FMUL R159, R158, R155 ;  /* 0x0000009b9e9f7220 */ /* 0x000fe20000400000 */
[----:B------:R-:W-:-:S03]  /*2190*/  LEA R158, P0, R166, UR4, 0x1 ;  /* 0x00000004a69e7c11 */ /* 0x000fc6000f8008ff */
[----:B------:R-:W-:Y:S01]  /*21a0*/  FFMA R159, R88, R154, R159 ;  /* 0x0000009a589f7223 */ /* 0x000fe2000000009f */
[----:B------:R-:W-:-:S04]  /*21b0*/  IMAD.IADD R88, R13, 0x1, R163 ;  /* 0x000000010d587824 */ /* 0x000fc800078e02a3 */
[----:B------:R-:W-:Y:S02]  /*21c0*/  F2FP.F16.F32.PACK_AB R161, RZ, R159 ;  /* 0x0000009fffa1723e */ /* 0x000fe400000000ff */
[----:B------:R-:W-:Y:S02]  /*21d0*/  LEA.HI.X R159, R166, UR5, R169, 0x1, P0 ;  /* 0x00000005a69f7c11 */ /* 0x000fe400080f0ca9 */
[----:B------:R-:W-:Y:S02]  /*21e0*/  PRMT R163, R161, 0x7610, R163 ;  /* 0x00007610a1a37816 */ /* 0x000fe400000000a3 */
[----:B------:R-:W-:-:S03]  /*21f0*/  LEA R160, P0, R162, R10, 0x1 ;  /* 0x0000000aa2a07211 */ /* 0x000fc600078008ff */
[----:B------:R0:W-:Y:S01]  /*2200*/  @P1 STG.E.U16 desc[UR36][R158.64], R163 ;  /* 0x000000a39e001986 */ /* 0x0001e2000c101524 */
[----:B------:R-:W-:Y:S02]  /*2210*/  LEA.HI.X R161, R162, R11, R88, 0x1, P0 ;  /* 0x0000000ba2a17211 */ /* 0x000fe400000f0c58 */
[C---:B------:R-:W-:Y:S02]  /*2220*/  SHF.L.U32 R162, R14.reuse, 0x3, RZ ;  /* 0x000000030ea27819 */ /* 0x040fe400000006ff */
[----:B0-----:R-:W-:Y:S01]  /*2230*/  SHF.L.U64.HI R163, R14, 0x3, R15 ;  /* 0x000000030ea37819 */ /* 0x001fe2000001020f */
[----:B------:R-:W-:Y:S06]  /*2240*/  @!P2 BRA `(.L_x_31) ;  /* 0x000000000004a947 */ /* 0x000fec0003800000 */
[----:B------:R0:W5:Y:S02]  /*2250*/  LDG.E.LTC128B.U16 R165, desc[UR36][R160.64+0x2] ;  /* 0x00000224a0a57981 */ /* 0x000164000c1e1520 */
.L_x_31:
[----:B------:R-:W-:Y:S05]  /*2260*/  BSYNC B1 ;  /* 0x0000000000017941 */ /* 0x000fea0003800000 */
.L_x_30:
[----:B-----5:R-:W-:Y:S01]  /*2270*/  HADD2.F32 R88, -RZ, R165.H0_H0 ;  /* 0x200000a5ff587230 */ /* 0x020fe20000004100 */
[----:B------:R-:W-:Y:S01]  /*2280*/  ISETP.GT.AND P0, PT, R3, 0x8, PT ;  /* 0x000000080300780c */ /* 0x000fe20003f04270 */
[----:B------:R-:W-:Y:S01]  /*2290*/  IMAD.WIDE.U32 R170, R153, R14, R162 ;  /* 0x0000000e99aa7225 */ /* 0x000fe200078e00a2 */
[----:B------:R-:W-:-:S03]  /*22a0*/  PRMT R172, R165, 0x7610, R172 ;  /* 0x00007610a5ac7816 */ /* 0x000fc600000000ac */
[----:B------:R-:W-:Y:S01]  /*22b0*/  FMUL R88, R88, R155 ;  /* 0x0000009b58587220 */ /* 0x000fe20000400000 */
[----:B------:R-:W-:Y:S01]  /*22c0*/  IMAD.IADD R169, R167, 0x1, R171 ;  /* 0x00000001a7a97824 */ /* 0x000fe200078e02ab */
[----:B------:R-:W-:Y:S02]  /*22d0*/  IADD3 R166, P4, R20, R170, RZ ;  /* 0x000000aa14a67210 */ /* 0x000fe40007f9e0ff */
[----:B------:R-:W-:Y:S01]  /*22e0*/  FFMA R89, R89, R154, R88 ;  /* 0x0000009a59597223 */ /* 0x000fe20000000058 */
[----:B------:R-:W-:Y:S02]  /*22f0*/  ISETP.GT.AND P1, PT, R0, RZ, P0 ;  /* 0x000000ff0000720c */ /* 0x000fe40000724270 */
[----:B------:R-:W-:Y:S01]  /*2300*/  IMAD.X R167, R169, 0x1, R157, P4 ;  /* 0x00000001a9a77824 */ /* 0x000fe200020e069d */
[----:B------:R-:W-:Y:S02]  /*2310*/  LEA R88, P4, R166, R10, 0x1 ;  /* 0x0000000aa6587211 */ /* 0x000fe400078808ff */
[----:B------:R-:W-:-:S02]  /*2320*/  F2FP.F16.F32.PACK_AB R168, RZ, R89 ;  /* 0x00000059ffa8723e */ /* 0x000fc400000000ff */
[----:B------:R-:W-:Y:S02]  /*2330*/  LEA.HI.X R89, R166, R11, R167, 0x1, P4 ;  /* 0x0000000ba6597211 */ /* 0x000fe400020f0ca7 */
[----:B------:R-:W-:-:S05]  /*2340*/  PRMT R171, R168, 0x7610, R171 ;  /* 0x00007610a8ab7816 */ /* 0x000fca00000000ab */
[----:B------:R1:W-:Y:S04]  /*2350*/  @P2 STG.E.U16 desc[UR36][R158.64+0x2], R171 ;  /* 0x000002ab9e002986 */ /* 0x0003e8000c101524 */
[----:B------:R2:W3:Y:S01]  /*2360*/  @P1 LDG.E.LTC128B.U16 R172, desc[UR36][R88.64] ;  /* 0x0000002458ac1981 */ /* 0x0004e2000c1e1520 */
[----:B------:R-:W-:Y:S01]  /*2370*/  IMAD.SHL.U32 R165, R4, 0x10, RZ ;  /* 0x0000001004a57824 */ /* 0x000fe200078e00ff */
[----:B------:R-:W-:Y:S01]  /*2380*/  IADD3 R170, P2, R6, R170, RZ ;  /* 0x000000aa06aa7210 */ /* 0x000fe20007f5e0ff */
[----:B------:R-:W-:Y:S03]  /*2390*/  BSSY B1, `(.L_x_32) ;  /* 0x0000011000017945 */ /* 0x000fe60003800000 */
[----:B------:R-:W-:Y:S01]  /*23a0*/  IADD3 R168, P4, R165, R158, RZ ;  /* 0x0000009ea5a87210 */ /* 0x000fe20007f9e0ff */
[----:B-1----:R-:W-:Y:S01]  /*23b0*/  IMAD.X R171, R7, 0x1, R169, P2 ;  /* 0x0000000107ab7824 */ /* 0x002fe200010e06a9 */
[----:B------:R-:W-:Y:S01]  /*23c0*/  ISETP.GT.AND P2, PT, R0, 0x1, P0 ;  /* 0x000000010000780c */ /* 0x000fe20000744270 */
[----:B------:R-:W-:-:S03]  /*23d0*/  IMAD.WIDE.U32 R170, R23, R12, R170 ;  /* 0x0000000c17aa7225 */ /* 0x000fc600078e00aa */
[----:B--2---:R-:W-:Y:S01]  /*23e0*/  LEA R88, P5, R170, R10, 0x1 ;  /* 0x0000000aaa587211 */ /* 0x004fe200078a08ff */
[----:B---3--:R-:W-:-:S05]  /*23f0*/  HADD2.F32 R166, -RZ, R172.H0_H0 ;  /* 0x200000acffa67230 */ /* 0x008fca0000004100 */
[----:B------:R-:W-:Y:S01]  /*2400*/  FMUL R167, R166, R155 ;  /* 0x0000009ba6a77220 */ /* 0x000fe20000400000 */
[----:B------:R-:W-:-:S03]  /*2410*/  IMAD.IADD R166, R13, 0x1, R171 ;  /* 0x000000010da67824 */ /* 0x000fc600078e02ab */
[----:B------:R-:W-:Y:S01]  /*2420*/  FFMA R90, R90, R154, R167 ;  /* 0x0000009a5a5a7223 */ /* 0x000fe200000000a7 */
[----:B------:R-:W-:Y:S02]  /*2430*/  SHF.L.U64.HI R167, R4, 0x4, R5 ;  /* 0x0000000404a77819 */ /* 0x000fe40000010205 */
[----:B------:R-:W-:Y:S02]  /*2440*/  LEA.HI.X R89, R170, R11, R166, 0x1, P5 ;  /* 0x0000000baa597211 */ /* 0x000fe400028f0ca6 */
[----:B------:R-:W-:Y:S01]  /*2450*/  F2FP.F16.F32.PACK_AB R90, RZ, R90 ;  /* 0x0000005aff5a723e */ /* 0x000fe200000000ff */
[----:B------:R-:W-:-:S05]  /*2460*/  IMAD.X R169, R167, 0x1, R159, P4 ;  /* 0x00000001a7a97824 */ /* 0x000fca00020e069f */
[----:B------:R1:W-:Y:S01]  /*2470*/  @P1 STG.E.U16 desc[UR36][R168.64], R90 ;  /* 0x0000005aa8001986 */ /* 0x0003e2000c101524 */
[----:B------:R-:W-:Y:S05]  /*2480*/  @!P2 BRA `(.L_x_33) ;  /* 0x000000000004a947 */ /* 0x000fea0003800000 */
[----:B------:R2:W5:Y:S02]  /*2490*/  LDG.E.LTC128B.U16 R172, desc[UR36][R88.64+0x2] ;  /* 0x0000022458ac7981 */ /* 0x000564000c1e1520 */
.L_x_33:
[----:B------:R-:W-:Y:S05]  /*24a0*/  BSYNC B1 ;  /* 0x0000000000017941 */ /* 0x000fea0003800000 */
.L_x_32:
[----:B-1---5:R-:W-:Y:S01]  /*24b0*/  HADD2.F32 R90, -RZ, R172.H0_H0 ;  /* 0x200000acff5a7230 */ /* 0x022fe20000004100 */
[----:B------:R-:W-:Y:S01]  /*24c0*/  ISETP.GT.AND P1, PT, R0, 0x8, P3 ;  /* 0x000000080000780c */ /* 0x000fe20001f24270 */
[----:B------:R-:W-:Y:S03]  /*24d0*/  BSSY B1, `(.L_x_34) ;  /* 0x000000a000017945 */ /* 0x000fe60003800000 */
[----:B------:R-:W-:-:S04]  /*24e0*/  FMUL R90, R90, R155 ;  /* 0x0000009b5a5a7220 */ /* 0x000fc80000400000 */
[----:B------:R-:W-:Y:S01]  /*24f0*/  FFMA R90, R91, R154, R90 ;  /* 0x0000009a5b5a7223 */ /* 0x000fe2000000005a */
[----:B------:R-:W-:-:S04]  /*2500*/  @P2 IMAD.MOV.U32 R91, RZ, RZ, R169 ;  /* 0x000000ffff5b2224 */ /* 0x000fc800078e00a9 */
[----:B------:R-:W-:-:S04]  /*2510*/  F2FP.F16.F32.PACK_AB R90, RZ, R90 ;  /* 0x0000005aff5a723e */ /* 0x000fc800000000ff */
[----:B------:R-:W-:Y:S02]  /*2520*/  PRMT R166, R90, 0x7610, R166 ;  /* 0x000076105aa67816 */ /* 0x000fe400000000a6 */
[----:B------:R-:W-:-:S05]  /*2530*/  @P2 MOV R90, R168 ;  /* 0x000000a8005a2202 */ /* 0x000fca0000000f00 */
[----:B------:R1:W-:Y:S01]  /*2540*/  @P2 STG.E.U16 desc[UR36][R90.64+0x2], R166 ;  /* 0x000002a65a002986 */ /* 0x0003e2000c101524 */
[----:B------:R-:W-:Y:S05]  /*2550*/  @!P1 BRA `(.L_x_35) ;  /* 0x0000000000049947 */ /* 0x000fea0003800000 */
[----:B------:R3:W5:Y:S02]  /*2560*/  LDG.E.LTC128B.U16 R172, desc[UR36][R160.64+0x10] ;  /* 0x00001024a0ac7981 */ /* 0x000764000c1e1520 */
.L_x_35:
[----:B------:R-:W-:Y:S05]  /*2570*/  BSYNC B1 ;  /* 0x0000000000017941 */ /* 0x000fea0003800000 */
.L_x_34:
[----:B-1---5:R-:W-:Y:S01]  /*2580*/  HADD2.F32 R90, -RZ, R172.H0_H0 ;  /* 0x200000acff5a7230 */ /* 0x022fe20000004100 */
[----:B------:R-:W-:Y:S01]  /*2590*/  ISETP.GT.AND P2, PT, R0, 0x9, P3 ;  /* 0x000000090000780c */ /* 0x000fe20001f44270 */
[----:B------:R-:W-:Y:S03]  /*25a0*/  BSSY B1, `(.L_x_36) ;  /* 0x000000a000017945 */ /* 0x000fe60003800000 */
[----:B------:R-:W-:Y:S01]  /*25b0*/  FMUL R91, R90, R155 ;  /* 0x0000009b5a5b7220 */ /* 0x000fe20000400000 */
[----:B------:R-:W-:-:S03]  /*25c0*/  @P1 IMAD.MOV.U32 R90, RZ, RZ, R158 ;  /* 0x000000ffff5a1224 */ /* 0x000fc600078e009e */
[----:B------:R-:W-:-:S05]  /*25d0*/  FFMA R91, R92, R154, R91 ;  /* 0x0000009a5c5b7223 */ /* 0x000fca000000005b */
[----:B------:R-:W-:-:S04]  /*25e0*/  F2FP.F16.F32.PACK_AB R91, RZ, R91 ;  /* 0x0000005bff5b723e */ /* 0x000fc800000000ff */
[----:B------:R-:W-:Y:S01]  /*25f0*/  PRMT R92, R91, 0x7610, R92 ;  /* 0x000076105b5c7816 */ /* 0x000fe2000000005c */
[----:B------:R-:W-:-:S05]  /*2600*/  @P1 IMAD.MOV.U32 R91, RZ, RZ, R159 ;  /* 0x000000ffff5b1224 */ /* 0x000fca00078e009f */
[----:B------:R1:W-:Y:S01]  /*2610*/  @P1 STG.E.U16 desc[UR36][R90.64+0x10], R92 ;  /* 0x0000105c5a001986 */ /* 0x0003e2000c101524 */
[----:B------:R-:W-:Y:S05]  /*2620*/  @!P2 BRA `(.L_x_37) ;  /* 0x000000000004a947 */ /* 0x000fea0003800000 */
[----:B------:R4:W5:Y:S02]  /*2630*/  LDG.E.LTC128B.U16 R172, desc[UR36][R160.64+0x12] ;  /* 0x00001224a0ac7981 */ /* 0x000964000c1e1520 */
.L_x_37:
[----:B------:R-:W-:Y:S05]  /*2640*/  BSYNC B1 ;  /* 0x0000000000017941 */ /* 0x000fea0003800000 */
.L_x_36:
[----:B-1---5:R-:W-:Y:S01]  /*2650*/  HADD2.F32 R90, -RZ, R172.H0_H0 ;  /* 0x200000acff5a7230 */ /* 0x022fe20000004100 */
[----:B------:R-:W-:Y:S01]  /*2660*/  ISETP.GT.AND P1, PT, R0, 0x8, P0 ;  /* 0x000000080000780c */ /* 0x000fe20000724270 */
[----:B------:R-:W-:Y:S01]  /*2670*/  @P2 IMAD.MOV.U32 R91, RZ, RZ, R159 ;  /* 0x000000ffff5b2224 */ /* 0x000fe200078e009f */
[----:B------:R-:W-:Y:S02]  /*2680*/  BSSY B1, `(.L_x_38) ;  /* 0x0000009000017945 */ /* 0x000fe40003800000 */
[----:B------:R-:W-:-:S04]  /*2690*/  FMUL R90, R90, R155 ;  /* 0x0000009b5a5a7220 */ /* 0x000fc80000400000 */
[----:B------:R-:W-:-:S05]  /*26a0*/  FFMA R90, R93, R154, R90 ;  /* 0x0000009a5d5a7223 */ /* 0x000fca000000005a */
[----:B------:R-:W-:-:S04]  /*26b0*/  F2FP.F16.F32.PACK_AB R90, RZ, R90 ;  /* 0x0000005aff5a723e */ /* 0x000fc800000000ff */
[----:B------:R-:W-:Y:S01]  /*26c0*/  PRMT R92, R90, 0x7610, R92 ;  /* 0x000076105a5c7816 */ /* 0x000fe2000000005c */
[----:B------:R-:W-:-:S05]  /*26d0*/  @P2 IMAD.MOV.U32 R90, RZ, RZ, R158 ;  /* 0x000000ffff5a2224 */ /* 0x000fca00078e009e */
[----:B------:R1:W-:Y:S01]  /*26e0*/  @P2 STG.E.U16 desc[UR36][R90.64+0x12], R92 ;  /* 0x0000125c5a002986 */ /* 0x0003e2000c101524 */
[----:B------:R-:W-:Y:S05]  /*26f0*/  @!P1 BRA `(.L_x_39) ;  /* 0x0000000000049947 */ /* 0x000fea0003800000 */
[----:B------:R0:W5:Y:S02]  /*2700*/  LDG.E.LTC128B.U16 R172, desc[UR36][R88.64+0x10] ;  /* 0x0000102458ac7981 */ /* 0x000164000c1e1520 */
.L_x_39:
[----:B------:R-:W-:Y:S05]  /*2710*/  BSYNC B1 ;  /* 0x0000000000017941 */ /* 0x000fea0003800000 */
.L_x_38:
[----:B-1---5:R-:W-:Y:S01]  /*2720*/  HADD2.F32 R90, -RZ, R172.H0_H0 ;  /* 0x200000acff5a7230 */ /* 0x022fe20000004100 */
[----:B------:R-:W-:Y:S01]  /*2730*/  ISETP.GT.AND P2, PT, R0, 0x9, P0 ;  /* 0x000000090000780c */ /* 0x000fe20000744270 */
[----:B------:R-:W-:Y:S03]  /*2740*/  BSSY B1, `(.L_x_40) ;  /* 0x000000a000017945 */ /* 0x000fe60003800000 */
[----:B------:R-:W-:Y:S01]  /*2750*/  FMUL R91, R90, R155 ;  /* 0x0000009b5a5b7220 */ /* 0x000fe20000400000 */
[----:B------:R-:W-:-:S03]  /*2760*/  @P1 IMAD.MOV.U32 R90, RZ, RZ, R168 ;  /* 0x000000ffff5a1224 */ /* 0x000fc600078e00a8 */
[----:B------:R-:W-:-:S05]  /*2770*/  FFMA R91, R94, R154, R91 ;  /* 0x0000009a5e5b7223 */ /* 0x000fca000000005b */
[----:B------:R-:W-:-:S04]  /*2780*/  F2FP.F16.F32.PACK_AB R91, RZ, R91 ;  /* 0x0000005bff5b723e */ /* 0x000fc800000000ff */
[----:B------:R-:W-:Y:S02]  /*2790*/  PRMT R92, R91, 0x7610, R92 ;  /* 0x000076105b5c7816 */ /* 0x000fe4000000005c */
[----:B------:R-:W-:-:S05]  /*27a0*/  @P1 MOV R91, R169 ;  /* 0x000000a9005b1202 */ /* 0x000fca0000000f00 */
[----:B------:R1:W-:Y:S01]  /*27b0*/  @P1 STG.E.U16 desc[UR36][R90.64+0x10], R92 ;  /* 0x0000105c5a001986 */ /* 0x0003e2000c101524 */
[----:B------:R-:W-:Y:S05]  /*27c0*/  @!P2 BRA `(.L_x_41) ;  /* 0x000000000004a947 */ /* 0x000fea0003800000 */
[----:B------:R0:W5:Y:S02]  /*27d0*/  LDG.E.LTC128B.U16 R172, desc[UR36][R88.64+0x12] ;  /* 0x0000122458ac7981 */ /* 0x000164000c1e1520 */
.L_x_41:
[----:B------:R-:W-:Y:S05]  /*27e0*/  BSYNC B1 ;  /* 0x0000000000017941 */ /* 0x000fea0003800000 */
.L_x_40:
        /* <DEDUP_REMOVED lines=12> */
.L_x_43:
[----:B------:R-:W-:Y:S05]  /*28b0*/  BSYNC B1 ;  /* 0x0000000000017941 */ /* 0x000fea0003800000 */
.L_x_42:
        /* <DEDUP_REMOVED lines=12> */
.L_x_45:
[----:B------:R-:W-:Y:S05]  /*2980*/  BSYNC B1 ;  /* 0x0000000000017941 */ /* 0x000fea0003800000 */
.L_x_44:
        /* <DEDUP_REMOVED lines=12> */
.L_x_47:
[----:B------:R-:W-:Y:S05]  /*2a50*/  BSYNC B1 ;  /* 0x0000000000017941 */ /* 0x000fea0003800000 */
.L_x_46:
[----:B-1---5:R-:W-:Y:S01]  /*2a60*/  HADD2.F32 R90, -RZ, R172.H0_H0 ;  /* 0x200000acff5a7230 */ /* 0x022fe20000004100 */
[----:B------:R-:W-:Y:S01]  /*2a70*/  ISETP.GT.AND P2, PT, R0, 0x11, P0 ;  /* 0x000000110000780c */ /* 0x000fe20000744270 */
[----:B------:R-:W-:Y:S03]  /*2a80*/  BSSY B1, `(.L_x_48) ;  /* 0x000000a000017945 */ /* 0x000fe60003800000 */
[----:B------:R-:W-:Y:S01]  /*2a90*/  FMUL R91, R90, R155 ;  /* 0x0000009b5a5b7220 */ /* 0x000fe20000400000 */
[----:B------:R-:W-:-:S03]  /*2aa0*/  @P1 MOV R90, R168 ;  /* 0x000000a8005a1202 */ /* 0x000fc60000000f00 */
[----:B------:R-:W-:-:S05]  /*2ab0*/  FFMA R91, R98, R154, R91 ;  /* 0x0000009a625b7223 */ /* 0x000fca000000005b */
[----:B------:R-:W-:-:S04]  /*2ac0*/  F2FP.F16.F32.PACK_AB R91, RZ, R91 ;  /* 0x0000005bff5b723e */ /* 0x000fc800000000ff */
[----:B------:R-:W-:Y:S01]  /*2ad0*/  PRMT R92, R91, 0x7610, R92 ;  /* 0x000076105b5c7816 */ /* 0x000fe2000000005c */
[----:B------:R-:W-:-:S05]  /*2ae0*/  @P1 IMAD.MOV.U32 R91, RZ, RZ, R169 ;  /* 0x000000ffff5b1224 */ /* 0x000fca00078e00a9 */
[----:B------:R1:W-:Y:S01]  /*2af0*/  @P1 STG.E.U16 desc[UR36][R90.64+0x20], R92 ;  /* 0x0000205c5a001986 */ /* 0x0003e2000c101524 */
[----:B------:R-:W-:Y:S05]  /*2b00*/  @!P2 BRA `(.L_x_49) ;  /* 0x000000000004a947 */ /* 0x000fea0003800000 */
[----:B------:R0:W5:Y:S02]  /*2b10*/  LDG.E.LTC128B.U16 R172, desc[UR36][R88.64+0x22] ;  /* 0x0000222458ac7981 */ /* 0x000164000c1e1520 */
.L_x_49:
[----:B------:R-:W-:Y:S05]  /*2b20*/  BSYNC B1 ;  /* 0x0000000000017941 */ /* 0x000fea0003800000 */
.L_x_48:
        /* <DEDUP_REMOVED lines=12> */
.L_x_51:
[----:B------:R-:W-:Y:S05]  /*2bf0*/  BSYNC B1 ;  /* 0x0000000000017941 */ /* 0x000fea0003800000 */
.L_x_50:
        /* <DEDUP_REMOVED lines=12> */
.L_x_53:
[----:B------:R-:W-:Y:S05]  /*2cc0*/  BSYNC B1 ;  /* 0x0000000000017941 */ /* 0x000fea0003800000 */
.L_x_52:
[----:B-1---5:R-:W-:Y:S01]  /*2cd0*/  HADD2.F32 R90, -RZ, R172.H0_H0 ;  /* 0x200000acff5a7230 */ /* 0x022fe20000004100 */
[----:B------:R-:W-:Y:S01]  /*2ce0*/  @P2 MOV R91, R159 ;  /* 0x0000009f005b2202 */ /* 0x000fe20000000f00 */
[----:B------:R-:W-:Y:S01]  /*2cf0*/  BSSY B1, `(.L_x_54) ;  /* 0x000000a000017945 */ /* 0x000fe20003800000 */
[----:B------:R-:W-:Y:S02]  /*2d00*/  ISETP.GT.AND P1, PT, R0, 0x18, P0 ;  /* 0x000000180000780c */ /* 0x000fe40000724270 */
        /* <DEDUP_REMOVED lines=8> */
.L_x_55:
[----:B------:R-:W-:Y:S05]  /*2d90*/  BSYNC B1 ;  /* 0x0000000000017941 */ /* 0x000fea0003800000 */
.L_x_54:
        /* <DEDUP_REMOVED lines=12> */
.L_x_57:
[----:B------:R-:W-:Y:S05]  /*2e60*/  BSYNC B1 ;  /* 0x0000000000017941 */ /* 0x000fea0003800000 */
.L_x_56:
        /* <DEDUP_REMOVED lines=12> */
.L_x_59:
[----:B------:R-:W-:Y:S05]  /*2f30*/  BSYNC B1 ;  /* 0x0000000000017941 */ /* 0x000fea0003800000 */
.L_x_58:
        /* <DEDUP_REMOVED lines=12> */
.L_x_61:
[----:B------:R-:W-:Y:S05]  /*3000*/  BSYNC B1 ;  /* 0x0000000000017941 */ /* 0x000fea0003800000 */
.L_x_60:
[----:B-1---5:R-:W-:Y:S01]  /*3010*/  HADD2.F32 R90, -RZ, R172.H0_H0 ;  /* 0x200000acff5a7230 */ /* 0x022fe20000004100 */
[----:B------:R-:W-:Y:S01]  /*3020*/  ISETP.GT.AND P1, PT, R0, 0x20, P0 ;  /* 0x000000200000780c */ /* 0x000fe20000724270 */
[----:B------:R-:W-:Y:S01]  /*3030*/  @P2 IMAD.MOV.U32 R91, RZ, RZ, R159 ;  /* 0x000000ffff5b2224 */ /* 0x000fe200078e009f */
[----:B------:R-:W-:Y:S02]  /*3040*/  BSSY B1, `(.L_x_62) ;  /* 0x0000009000017945 */ /* 0x000fe40003800000 */
[----:B------:R-:W-:-:S04]  /*3050*/  FMUL R90, R90, R155 ;  /* 0x0000009b5a5a7220 */ /* 0x000fc80000400000 */
[----:B------:R-:W-:-:S05]  /*3060*/  FFMA R90, R105, R154, R90 ;  /* 0x0000009a695a7223 */ /* 0x000fca000000005a */
[----:B------:R-:W-:-:S04]  /*3070*/  F2FP.F16.F32.PACK_AB R90, RZ, R90 ;  /* 0x0000005aff5a723e */ /* 0x000fc800000000ff */
[----:B------:R-:W-:Y:S02]  /*3080*/  PRMT R92, R90, 0x7610, R92 ;  /* 0x000076105a5c7816 */ /* 0x000fe4000000005c */
[----:B------:R-:W-:-:S05]  /*3090*/  @P2 MOV R90, R158 ;  /* 0x0000009e005a2202 */ /* 0x000fca0000000f00 */
[----:B------:R1:W-:Y:S01]  /*30a0*/  @P2 STG.E.U16 desc[UR36][R90.64+0x42], R92 ;  /* 0x0000425c5a002986 */ /* 0x0003e2000c101524 */
[----:B------:R-:W-:Y:S05]  /*30b0*/  @!P1 BRA `(.L_x_63) ;  /* 0x0000000000049947 */ /* 0x000fea0003800000 */
[----:B------:R0:W5:Y:S02]  /*30c0*/  LDG.E.LTC128B.U16 R172, desc[UR36][R88.64+0x40] ;  /* 0x0000402458ac7981 */ /* 0x000164000c1e1520 */
.L_x_63:
[----:B------:R-:W-:Y:S05]  /*30d0*/  BSYNC B1 ;  /* 0x0000000000017941 */ /* 0x000fea0003800000 */
.L_x_62:
        /* <DEDUP_REMOVED lines=12> */
.L_x_65:
[----:B------:R-:W-:Y:S05]  /*31a0*/  BSYNC B1 ;  /* 0x0000000000017941 */ /* 0x000fea0003800000 */
.L_x_64:
        /* <DEDUP_REMOVED lines=12> */
.L_x_67:
[----:B------:R-:W-:Y:S05]  /*3270*/  BSYNC B1 ;  /* 0x0000000000017941 */ /* 0x000fea0003800000 */
.L_x_66:
        /* <DEDUP_REMOVED lines=12> */
.L_x_69:
[----:B------:R-:W-:Y:S05]  /*3340*/  BSYNC B1 ;  /* 0x0000000000017941 */ /* 0x000fea0003800000 */
.L_x_68:
        /* <DEDUP_REMOVED lines=12> */
.L_x_71:
[----:B------:R-:W-:Y:S05]  /*3410*/  BSYNC B1 ;  /* 0x0000000000017941 */ /* 0x000fea0003800000 */
.L_x_70:
        /* <DEDUP_REMOVED lines=12> */
.L_x_73:
[----:B------:R-:W-:Y:S05]  /*34e0*/  BSYNC B1 ;  /* 0x0000000000017941 */ /* 0x000fea0003800000 */
.L_x_72:
        /* <DEDUP_REMOVED lines=12> */
.L_x_75:
[----:B------:R-:W-:Y:S05]  /*35b0*/  BSYNC B1 ;  /* 0x0000000000017941 */ /* 0x000fea0003800000 */
.L_x_74:
        /* <DEDUP_REMOVED lines=12> */
.L_x_77:
[----:B------:R-:W-:Y:S05]  /*3680*/  BSYNC B1 ;  /* 0x0000000000017941 */ /* 0x000fea0003800000 */
.L_x_76:
        /* <DEDUP_REMOVED lines=12> */
.L_x_79:
[----:B------:R-:W-:Y:S05]  /*3750*/  BSYNC B1 ;  /* 0x0000000000017941 */ /* 0x000fea0003800000 */
.L_x_78:
        /* <DEDUP_REMOVED lines=12> */
.L_x_81:
[----:B------:R-:W-:Y:S05]  /*3820*/  BSYNC B1 ;  /* 0x0000000000017941 */ /* 0x000fea0003800000 */
.L_x_80:
        /* <DEDUP_REMOVED lines=12> */
.L_x_83:
[----:B------:R-:W-:Y:S05]  /*38f0*/  BSYNC B1 ;  /* 0x0000000000017941 */ /* 0x000fea0003800000 */
.L_x_82:
        /* <DEDUP_REMOVED lines=12> */
.L_x_85:
[----:B------:R-:W-:Y:S05]  /*39c0*/  BSYNC B1 ;  /* 0x0000000000017941 */ /* 0x000fea0003800000 */
.L_x_84:
        /* <DEDUP_REMOVED lines=12> */
.L_x_87:
[----:B------:R-:W-:Y:S05]  /*3a90*/  BSYNC B1 ;  /* 0x0000000000017941 */ /* 0x000fea0003800000 */
.L_x_86:
        /* <DEDUP_REMOVED lines=12> */
.L_x_89:
[----:B------:R-:W-:Y:S05]  /*3b60*/  BSYNC B1 ;  /* 0x0000000000017941 */ /* 0x000fea0003800000 */
.L_x_88:
        /* <DEDUP_REMOVED lines=12> */
.L_x_91:
[----:B------:R-:W-:Y:S05]  /*3c30*/  BSYNC B1 ;  /* 0x0000000000017941 */ /* 0x000fea0003800000 */
.L_x_90:
        /* <DEDUP_REMOVED lines=12> */
.L_x_93:
[----:B------:R-:W-:Y:S05]  /*3d00*/  BSYNC B1 ;  /* 0x0000000000017941 */ /* 0x000fea0003800000 */
.L_x_92:
        /* <DEDUP_REMOVED lines=12> */
.L_x_95:
[----:B------:R-:W-:Y:S05]  /*3dd0*/  BSYNC B1 ;  /* 0x0000000000017941 */ /* 0x000fea0003800000 */
.L_x_94:
        /* <DEDUP_REMOVED lines=12> */
.L_x_97:
[----:B------:R-:W-:Y:S05]  /*3ea0*/  BSYNC B1 ;  /* 0x0000000000017941 */ /* 0x000fea0003800000 */
.L_x_96:
        /* <DEDUP_REMOVED lines=12> */
.L_x_99:
[----:B------:R-:W-:Y:S05]  /*3f70*/  BSYNC B1 ;  /* 0x0000000000017941 */ /* 0x000fea0003800000 */
.L_x_98:
        /* <DEDUP_REMOVED lines=12> */
.L_x_101:
[----:B------:R-:W-:Y:S05]  /*4040*/  BSYNC B1 ;  /* 0x0000000000017941 */ /* 0x000fea0003800000 */
.L_x_100:
        /* <DEDUP_REMOVED lines=12> */
.L_x_103:
[----:B------:R-:W-:Y:S05]  /*4110*/  BSYNC B1 ;  /* 0x0000000000017941 */ /* 0x000fea0003800000 */
.L_x_102:
        /* <DEDUP_REMOVED lines=12> */
.L_x_105:
[----:B------:R-:W-:Y:S05]  /*41e0*/  BSYNC B1 ;  /* 0x0000000000017941 */ /* 0x000fea0003800000 */
.L_x_104:
        /* <DEDUP_REMOVED lines=12> */
.L_x_107:
[----:B------:R-:W-:Y:S05]  /*42b0*/  BSYNC B1 ;  /* 0x0000000000017941 */ /* 0x000fea0003800000 */
.L_x_106:
        /* <DEDUP_REMOVED lines=12> */
.L_x_109:
[----:B------:R-:W-:Y:S05]  /*4380*/  BSYNC B1 ;  /* 0x0000000000017941 */ /* 0x000fea0003800000 */
.L_x_108:
        /* <DEDUP_REMOVED lines=12> */
.L_x_111:
[----:B------:R-:W-:Y:S05]  /*4450*/  BSYNC B1 ;  /* 0x0000000000017941 */ /* 0x000fea0003800000 */
.L_x_110:
        /* <DEDUP_REMOVED lines=12> */
.L_x_113:
[----:B------:R-:W-:Y:S05]  /*4520*/  BSYNC B1 ;  /* 0x0000000000017941 */ /* 0x000fea0003800000 */
.L_x_112:
        /* <DEDUP_REMOVED lines=12> */
.L_x_115:
[----:B------:R-:W-:Y:S05]  /*45f0*/  BSYNC B1 ;  /* 0x0000000000017941 */ /* 0x000fea0003800000 */
.L_x_114:
        /* <DEDUP_REMOVED lines=12> */
.L_x_117:
[----:B------:R-:W-:Y:S05]  /*46c0*/  BSYNC B1 ;  /* 0x0000000000017941 */ /* 0x000fea0003800000 */
.L_x_116:
        /* <DEDUP_REMOVED lines=12> */
.L_x_119:
[----:B------:R-:W-:Y:S05]  /*4790*/  BSYNC B1 ;  /* 0x0000000000017941 */ /* 0x000fea0003800000 */
.L_x_118:
        /* <DEDUP_REMOVED lines=12> */
.L_x_121:
[----:B------:R-:W-:Y:S05]  /*4860*/  BSYNC B1 ;  /* 0x0000000000017941 */ /* 0x000fea0003800000 */
.L_x_120:
        /* <DEDUP_REMOVED lines=12> */
.L_x_123:
[----:B------:R-:W-:Y:S05]  /*4930*/  BSYNC B1 ;  /* 0x0000000000017941 */ /* 0x000fea0003800000 */
.L_x_122:
        /* <DEDUP_REMOVED lines=12> */
.L_x_125:
[----:B------:R-:W-:Y:S05]  /*4a00*/  BSYNC B1 ;  /* 0x0000000000017941 */ /* 0x000fea0003800000 */
.L_x_124:
        /* <DEDUP_REMOVED lines=12> */
.L_x_127:
[----:B------:R-:W-:Y:S05]  /*4ad0*/  BSYNC B1 ;  /* 0x0000000000017941 */ /* 0x000fea0003800000 */
.L_x_126:
        /* <DEDUP_REMOVED lines=12> */
.L_x_129:
[----:B------:R-:W-:Y:S05]  /*4ba0*/  BSYNC B1 ;  /* 0x0000000000017941 */ /* 0x000fea0003800000 */
.L_x_128:
        /* <DEDUP_REMOVED lines=12> */
.L_x_131:
[----:B------:R-:W-:Y:S05]  /*4c70*/  BSYNC B1 ;  /* 0x0000000000017941 */ /* 0x000fea0003800000 */
.L_x_130:
        /* <DEDUP_REMOVED lines=12> */
.L_x_133:
[----:B------:R-:W-:Y:S05]  /*4d40*/  BSYNC B1 ;  /* 0x0000000000017941 */ /* 0x000fea0003800000 */
.L_x_132:
        /* <DEDUP_REMOVED lines=12> */
.L_x_135:
[----:B------:R-:W-:Y:S05]  /*4e10*/  BSYNC B1 ;  /* 0x0000000000017941 */ /* 0x000fea0003800000 */
.L_x_134:
        /* <DEDUP_REMOVED lines=12> */
.L_x_137:
[----:B------:R-:W-:Y:S05]  /*4ee0*/  BSYNC B1 ;  /* 0x0000000000017941 */ /* 0x000fea0003800000 */
.L_x_136:
        /* <DEDUP_REMOVED lines=12> */
.L_x_139:
[----:B------:R-:W-:Y:S05]  /*4fb0*/  BSYNC B1 ;  /* 0x0000000000017941 */ /* 0x000fea0003800000 */
.L_x_138:
        /* <DEDUP_REMOVED lines=12> */
.L_x_141:
[----:B------:R-:W-:Y:S05]  /*5080*/  BSYNC B1 ;  /* 0x0000000000017941 */ /* 0x000fea0003800000 */
.L_x_140:
        /* <DEDUP_REMOVED lines=12> */
.L_x_143:
[----:B------:R-:W-:Y:S05]  /*5150*/  BSYNC B1 ;  /* 0x0000000000017941 */ /* 0x000fea0003800000 */
.L_x_142:
        /* <DEDUP_REMOVED lines=12> */
.L_x_145:
[----:B------:R-:W-:Y:S05]  /*5220*/  BSYNC B1 ;  /* 0x0000000000017941 */ /* 0x000fea0003800000 */
.L_x_144:
        /* <DEDUP_REMOVED lines=12> */
.L_x_147:
[----:B------:R-:W-:Y:S05]  /*52f0*/  BSYNC B1 ;  /* 0x0000000000017941 */ /* 0x000fea0003800000 */
.L_x_146:
        /* <DEDUP_REMOVED lines=12> */
.L_x_149:
[----:B------:R-:W-:Y:S05]  /*53c0*/  BSYNC B1 ;  /* 0x0000000000017941 */ /* 0x000fea0003800000 */
.L_x_148:
        /* <DEDUP_REMOVED lines=12> */
.L_x_151:
[----:B------:R-:W-:Y:S05]  /*5490*/  BSYNC B1 ;  /* 0x0000000000017941 */ /* 0x000fea0003800000 */
.L_x_150:
[----:B-----5:R-:W-:Y:S01]  /*54a0*/  HADD2.F32 R8, -RZ, R172.H0_H0 ;  /* 0x200000acff087230 */ /* 0x020fe20000004100 */
[----:B------:R-:W-:Y:S01]  /*54b0*/  ISETP.GT.AND P1, PT, R0, 0x79, P0 ;  /* 0x000000790000780c */ /* 0x000fe20000724270 */
[----:B------:R-:W-:Y:S01]  /*54c0*/  BSSY B1, `(.L_x_152) ;  /* 0x000000c000017945 */ /* 0x000fe20003800000 */
[----:B------:R-:W-:Y:S02]  /*54d0*/  IADD3 R153, P0, R153, 0x80, RZ ;  /* 0x0000008099997810 */ /* 0x000fe40007f1e0ff */
[----:B-1----:R-:W-:Y:S01]  /*54e0*/  FMUL R91, R8, R155 ;  /* 0x0000009b085b7220 */ /* 0x002fe20000400000 */
[----:B------:R-:W-:-:S03]  /*54f0*/  @P2 MOV R8, R168 ;  /* 0x000000a800082202 */ /* 0x000fc60000000f00 */
[----:B------:R-:W-:-:S05]  /*5500*/  FFMA R91, R150, R154, R91 ;  /* 0x0000009a965b7223 */ /* 0x000fca000000005b */
[----:B------:R-:W-:-:S04]  /*5510*/  F2FP.F16.F32.PACK_AB R91, RZ, R91 ;  /* 0x0000005bff5b723e */ /* 0x000fc800000000ff */
[----:B------:R-:W-:Y:S01]  /*5520*/  PRMT R90, R91, 0x7610, R90 ;  /* 0x000076105b5a7816 */ /* 0x000fe2000000005a */
[----:B------:R-:W-:Y:S02]  /*5530*/  IMAD.X R91, RZ, RZ, R9, P0 ;  /* 0x000000ffff5b7224 */ /* 0x000fe400000e0609 */
[----:B------:R-:W-:-:S05]  /*5540*/  @P2 IMAD.MOV.U32 R9, RZ, RZ, R169 ;  /* 0x000000ffff092224 */ /* 0x000fca00078e00a9 */
[----:B------:R1:W-:Y:S01]  /*5550*/  @P2 STG.E.U16 desc[UR36][R8.64+0xf0], R90 ;  /* 0x0000f05a08002986 */ /* 0x0003e2000c101524 */
[----:B------:R-:W-:Y:S05]  /*5560*/  @!P1 BRA `(.L_x_153) ;  /* 0x0000000000049947 */ /* 0x000fea0003800000 */
[----:B------:R0:W5:Y:S02]  /*5570*/  LDG.E.LTC128B.U16 R172, desc[UR36][R88.64+0xf2] ;  /* 0x0000f22458ac7981 */ /* 0x000164000c1e1520 */
.L_x_153:
[----:B------:R-:W-:Y:S05]  /*5580*/  BSYNC B1 ;  /* 0x0000000000017941 */ /* 0x000fea0003800000 */
.L_x_152:
[----:B-1---5:R-:W-:Y:S01]  /*5590*/  HADD2.F32 R8, -RZ, R172.H0_H0 ;  /* 0x200000acff087230 */ /* 0x022fe20000004100 */
[----:B------:R-:W-:Y:S01]  /*55a0*/  ISETP.GT.AND P0, PT, R3, 0x80, PT ;  /* 0x000000800300780c */ /* 0x000fe20003f04270 */
[----:B------:R-:W-:-:S03]  /*55b0*/  IMAD R90, R91, R14, RZ ;  /* 0x0000000e5b5a7224 */ /* 0x000fc600078e02ff */
[----:B0-2---:R-:W-:Y:S01]  /*55c0*/  FMUL R88, R8, R155 ;  /* 0x0000009b08587220 */ /* 0x005fe20000400000 */
[C---:B------:R-:W-:Y:S01]  /*55d0*/  IMAD R97, R153.reuse, R15, R90 ;  /* 0x0000000f99617224 */ /* 0x040fe200078e025a */
[----:B------:R-:W-:Y:S01]  /*55e0*/  ISETP.GT.AND P3, PT, R0, RZ, P0 ;  /* 0x000000ff0000720c */ /* 0x000fe20000764270 */
[----:B------:R-:W-:-:S04]  /*55f0*/  IMAD.WIDE.U32 R8, R153, R14, R156 ;  /* 0x0000000e99087225 */ /* 0x000fc800078e009c */
[----:B------:R-:W-:Y:S01]  /*5600*/  FFMA R151, R151, R154, R88 ;  /* 0x0000009a97977223 */ /* 0x000fe20000000058 */
[----:B------:R-:W-:Y:S01]  /*5610*/  IMAD.IADD R9, R9, 0x1, R97 ;  /* 0x0000000109097824 */ /* 0x000fe200078e0261 */
[----:B------:R-:W-:-:S03]  /*5620*/  LEA R88, P2, R8, R10, 0x1 ;  /* 0x0000000a08587211 */ /* 0x000fc600078408ff */
[----:B------:R-:W-:Y:S02]  /*5630*/  F2FP.F16.F32.PACK_AB R151, RZ, R151 ;  /* 0x00000097ff97723e */ /* 0x000fe400000000ff */
[----:B------:R-:W-:-:S03]  /*5640*/  LEA.HI.X R89, R8, R11, R9, 0x1, P2 ;  /* 0x0000000b08597211 */ /* 0x000fc600010f0c09 */
[----:B------:R0:W-:Y:S04]  /*5650*/  @P1 STG.E.U16 desc[UR36][R168.64+0xf2], R151 ;  /* 0x0000f297a8001986 */ /* 0x0001e8000c101524 */
[----:B------:R-:W2:Y:S01]  /*5660*/  @P3 LDG.E.LTC128B.U16 R172, desc[UR36][R88.64] ;  /* 0x0000002458ac3981 */ /* 0x000ea2000c1e1520 */
[----:B------:R-:W-:Y:S01]  /*5670*/  IMAD.WIDE.U32 R8, R153, R14, R6 ;  /* 0x0000000e99087225 */ /* 0x000fe200078e0006 */
[----:B------:R-:W-:Y:S01]  /*5680*/  SHF.L.U64.HI R95, R4, 0x8, R5 ;  /* 0x00000008045f7819 */ /* 0x000fe20000010205 */
[----:B------:R-:W-:Y:S01]  /*5690*/  BSSY B1, `(.L_x_154) ;  /* 0x0000011000017945 */ /* 0x000fe20003800000 */
[----:B------:R-:W-:Y:S01]  /*56a0*/  ISETP.GT.AND P2, PT, R0, 0x1, P0 ;  /* 0x000000010000780c */ /* 0x000fe20000744270 */
[----:B------:R-:W-:Y:S02]  /*56b0*/  IMAD.IADD R9, R97, 0x1, R9 ;  /* 0x0000000161097824 */ /* 0x000fe400078e0209 */
[----:B------:R-:W-:-:S02]  /*56c0*/  IMAD.SHL.U32 R93, R4, 0x100, RZ ;  /* 0x00000100045d7824 */ /* 0x000fc400078e00ff */
[----:B--2---:R-:W-:-:S05]  /*56d0*/  HADD2.F32 R90, -RZ, R172.H0_H0 ;  /* 0x200000acff5a7230 */ /* 0x004fca0000004100 */
[----:B------:R-:W-:Y:S01]  /*56e0*/  FMUL R15, R90, R155 ;  /* 0x0000009b5a0f7220 */ /* 0x000fe20000400000 */
[----:B------:R-:W-:Y:S01]  /*56f0*/  IMAD.WIDE.U32 R90, R23, R12, R8 ;  /* 0x0000000c175a7225 */ /* 0x000fe200078e0008 */
[----:B------:R-:W-:-:S03]  /*5700*/  IADD3 R8, P1, R93, R158, RZ ;  /* 0x0000009e5d087210 */ /* 0x000fc60007f3e0ff */
[----:B------:R-:W-:Y:S01]  /*5710*/  FFMA R15, R24, R154, R15 ;  /* 0x0000009a180f7223 */ /* 0x000fe2000000000f */
[----:B------:R-:W-:Y:S01]  /*5720*/  IMAD.IADD R5, R13, 0x1, R91 ;  /* 0x000000010d057824 */ /* 0x000fe200078e025b */
[C---:B------:R-:W-:Y:S01]  /*5730*/  LEA R4, P4, R90.reuse, R10, 0x1 ;  /* 0x0000000a5a047211 */ /* 0x040fe200078808ff */
[----:B------:R-:W-:Y:S02]  /*5740*/  IMAD.X R9, R95, 0x1, R159, P1 ;  /* 0x000000015f097824 */ /* 0x000fe400008e069f */
[----:B------:R-:W-:Y:S02]  /*5750*/  F2FP.F16.F32.PACK_AB R15, RZ, R15 ;  /* 0x0000000fff0f723e */ /* 0x000fe400000000ff */
[----:B------:R-:W-:-:S03]  /*5760*/  LEA.HI.X R5, R90, R11, R5, 0x1, P4 ;  /* 0x0000000b5a057211 */ /* 0x000fc600020f0c05 */
[----:B------:R0:W-:Y:S01]  /*5770*/  @P3 STG.E.U16 desc[UR36][R8.64], R15 ;  /* 0x0000000f08003986 */ /* 0x0001e2000c101524 */
[----:B------:R-:W-:Y:S05]  /*5780*/  @!P2 BRA `(.L_x_155) ;  /* 0x000000000004a947 */ /* 0x000fea0003800000 */
[----:B------:R1:W5:Y:S02]  /*5790*/  LDG.E.LTC128B.U16 R172, desc[UR36][R4.64+0x2] ;  /* 0x0000022404ac7981 */ /* 0x000364000c1e1520 */
.L_x_155:
[----:B------:R-:W-:Y:S05]  /*57a0*/  BSYNC B1 ;  /* 0x0000000000017941 */ /* 0x000fea0003800000 */
.L_x_154:
[----:B-----5:R-:W-:Y:S01]  /*57b0*/  HADD2.F32 R24, -RZ, R172.H0_H0 ;  /* 0x200000acff187230 */ /* 0x020fe20000004100 */
[----:B------:R-:W-:Y:S01]  /*57c0*/  ISETP.GT.AND P1, PT, R3, 0x88, PT ;  /* 0x000000880300780c */ /* 0x000fe20003f24270 */
[----:B0-----:R-:W-:Y:S01]  /*57d0*/  IMAD.WIDE.U32 R14, R153, R14, R162 ;  /* 0x0000000e990e7225 */ /* 0x001fe200078e00a2 */
[----:B------:R-:W-:Y:S03]  /*57e0*/  BSSY B1, `(.L_x_156) ;  /* 0x000000e000017945 */ /* 0x000fe60003800000 */
[----:B------:R-:W-:Y:S01]  /*57f0*/  FMUL R24, R24, R155 ;  /* 0x0000009b18187220 */ /* 0x000fe20000400000 */
[----:B------:R-:W-:Y:S02]  /*5800*/  ISETP.GT.AND P3, PT, R0, RZ, P1 ;  /* 0x000000ff0000720c */ /* 0x000fe40000f64270 */
[----:B------:R-:W-:Y:S01]  /*5810*/  IADD3 R21, P5, R20, R14, RZ ;  /* 0x0000000e14157210 */ /* 0x000fe20007fbe0ff */
[----:B------:R-:W-:Y:S01]  /*5820*/  FFMA R24, R25, R154, R24 ;  /* 0x0000009a19187223 */ /* 0x000fe20000000018 */
[----:B------:R-:W-:-:S02]  /*5830*/  IADD3 R97, R97, R15, RZ ;  /* 0x0000000f61617210 */ /* 0x000fc40007ffe0ff */
[----:B------:R-:W-:Y:S02]  /*5840*/  IADD3 R20, P4, R6, R14, RZ ;  /* 0x0000000e06147210 */ /* 0x000fe40007f9e0ff */
[----:B------:R-:W-:Y:S01]  /*5850*/  F2FP.F16.F32.PACK_AB R24, RZ, R24 ;  /* 0x00000018ff18723e */ /* 0x000fe200000000ff */
[----:B------:R-:W-:Y:S01]  /*5860*/  IMAD.X R156, R97, 0x1, R157, P5 ;  /* 0x00000001619c7824 */ /* 0x000fe200028e069d */
[----:B------:R-:W-:-:S03]  /*5870*/  LEA R14, P5, R21, R10, 0x1 ;  /* 0x0000000a150e7211 */ /* 0x000fc600078a08ff */
[----:B------:R0:W-:Y:S01]  /*5880*/  @P2 STG.E.U16 desc[UR36][R8.64+0x2], R24 ;  /* 0x0000021808002986 */ /* 0x0001e2000c101524 */
[----:B------:R-:W-:Y:S01]  /*5890*/  LEA.HI.X R15, R21, R11, R156, 0x1, P5 ;  /* 0x0000000b150f7211 */ /* 0x000fe200028f0c9c */
[----:B------:R-:W-:Y:S08]  /*58a0*/  @!P3 BRA `(.L_x_157) ;  /* 0x000000000004b947 */ /* 0x000ff00003800000 */
[----:B------:R2:W5:Y:S02]  /*58b0*/  LDG.E.LTC128B.U16 R172, desc[UR36][R14.64] ;  /* 0x000000240eac7981 */ /* 0x000564000c1e1520 */
.L_x_157:
[----:B------:R-:W-:Y:S05]  /*58c0*/  BSYNC B1 ;  /* 0x0000000000017941 */ /* 0x000fea0003800000 */
.L_x_156:
[----:B-----5:R-:W-:Y:S01]  /*58d0*/  HADD2.F32 R6, -RZ, R172.H0_H0 ;  /* 0x200000acff067230 */ /* 0x020fe20000004100 */
[----:B------:R-:W-:Y:S01]  /*58e0*/  ISETP.GT.AND P2, PT, R0, 0x1, P1 ;  /* 0x000000010000780c */ /* 0x000fe20000f44270 */
[----:B------:R-:W-:Y:S01]  /*58f0*/  IMAD.X R21, R7, 0x1, R97, P4 ;  /* 0x0000000107157824 */ /* 0x000fe200020e0661 */
[----:B------:R-:W-:Y:S02]  /*5900*/  BSSY B1, `(.L_x_158) ;  /* 0x000000d000017945 */ /* 0x000fe40003800000 */
[----:B------:R-:W-:Y:S01]  /*5910*/  FMUL R3, R6, R155 ;  /* 0x0000009b06037220 */ /* 0x000fe20000400000 */
[----:B------:R-:W-:Y:S01]  /*5920*/  IADD3 R6, P4, R8, R165, RZ ;  /* 0x000000a508067210 */ /* 0x000fe20007f9e0ff */
[----:B--2---:R-:W-:-:S04]  /*5930*/  IMAD.WIDE.U32 R14, R23, R12, R20 ;  /* 0x0000000c170e7225 */ /* 0x004fc800078e0014 */
[----:B------:R-:W-:Y:S01]  /*5940*/  FFMA R3, R26, R154, R3 ;  /* 0x0000009a1a037223 */ /* 0x000fe20000000003 */
[----:B------:R-:W-:Y:S01]  /*5950*/  IMAD.X R7, R9, 0x1, R167, P4 ;  /* 0x0000000109077824 */ /* 0x000fe200020e06a7 */
[----:B------:R-:W-:Y:S01]  /*5960*/  LEA R10, P5, R14, R10, 0x1 ;  /* 0x0000000a0e0a7211 */ /* 0x000fe200078a08ff */
[----:B------:R-:W-:Y:S02]  /*5970*/  IMAD.IADD R13, R13, 0x1, R15 ;  /* 0x000000010d0d7824 */ /* 0x000fe400078e020f */
[----:B------:R-:W-:-:S03]  /*5980*/  F2FP.F16.F32.PACK_AB R3, RZ, R3 ;  /* 0x00000003ff03723e */ /* 0x000fc600000000ff */
[----:B------:R-:W-:Y:S02]  /*5990*/  LEA.HI.X R11, R14, R11, R13, 0x1, P5 ;  /* 0x0000000b0e0b7211 */ /* 0x000fe400028f0c0d */
[----:B------:R2:W-:Y:S01]  /*59a0*/  @P3 STG.E.U16 desc[UR36][R6.64], R3 ;  /* 0x0000000306003986 */ /* 0x0005e2000c101524 */
[----:B------:R-:W-:Y:S05]  /*59b0*/  @!P2 BRA `(.L_x_159) ;  /* 0x000000000004a947 */ /* 0x000fea0003800000 */
[----:B------:R0:W5:Y:S02]  /*59c0*/  LDG.E.LTC128B.U16 R172, desc[UR36][R10.64+0x2] ;  /* 0x000002240aac7981 */ /* 0x000164000c1e1520 */
.L_x_159:
[----:B------:R-:W-:Y:S05]  /*59d0*/  BSYNC B1 ;  /* 0x0000000000017941 */ /* 0x000fea0003800000 */
.L_x_158:
[----:B-----5:R-:W-:Y:S01]  /*59e0*/  HADD2.F32 R12, -RZ, R172.H0_H0 ;  /* 0x200000acff0c7230 */ /* 0x020fe20000004100 */
[----:B------:R-:W-:Y:S01]  /*59f0*/  ISETP.GT.AND P3, PT, R0, 0x8, P0 ;  /* 0x000000080000780c */ /* 0x000fe20000764270 */
[----:B------:R-:W-:Y:S03]  /*5a00*/  BSSY B1, `(.L_x_160) ;  /* 0x0000007000017945 */ /* 0x000fe60003800000 */
[----:B------:R-:W-:-:S04]  /*5a10*/  FMUL R12, R12, R155 ;  /* 0x0000009b0c0c7220 */ /* 0x000fc80000400000 */
[----:B------:R-:W-:-:S05]  /*5a20*/  FFMA R12, R27, R154, R12 ;  /* 0x0000009a1b0c7223 */ /* 0x000fca000000000c */
[----:B------:R-:W-:-:S05]  /*5a30*/  F2FP.F16.F32.PACK_AB R12, RZ, R12 ;  /* 0x0000000cff0c723e */ /* 0x000fca00000000ff */
[----:B------:R0:W-:Y:S01]  /*5a40*/  @P2 STG.E.U16 desc[UR36][R6.64+0x2], R12 ;  /* 0x0000020c06002986 */ /* 0x0001e2000c101524 */
[----:B------:R-:W-:Y:S05]  /*5a50*/  @!P3 BRA `(.L_x_161) ;  /* 0x000000000004b947 */ /* 0x000fea0003800000 */
[----:B------:R0:W5:Y:S02]  /*5a60*/  LDG.E.LTC128B.U16 R172, desc[UR36][R4.64+0x10] ;  /* 0x0000102404ac7981 */ /* 0x000164000c1e1520 */
.L_x_161:
[----:B------:R-:W-:Y:S05]  /*5a70*/  BSYNC B1 ;  /* 0x0000000000017941 */ /* 0x000fea0003800000 */
.L_x_160:
[----:B0-2--5:R-:W-:Y:S01]  /*5a80*/  HADD2.F32 R6, -RZ, R172.H0_H0 ;  /* 0x200000acff067230 */ /* 0x025fe20000004100 */
[----:B------:R-:W-:Y:S01]  /*5a90*/  ISETP.GT.AND P2, PT, R0, 0x9, P0 ;  /* 0x000000090000780c */ /* 0x000fe20000744270 */
[----:B------:R-:W-:Y:S01]  /*5aa0*/  IMAD.MOV.U32 R7, RZ, RZ, R9 ;  /* 0x000000ffff077224 */ /* 0x000fe200078e0009 */
[----:B------:R-:W-:Y:S02]  /*5ab0*/  BSSY B1, `(.L_x_162) ;  /* 0x0000008000017945 */ /* 0x000fe40003800000 */
[----:B------:R-:W-:Y:S01]  /*5ac0*/  FMUL R3, R6, R155 ;  /* 0x0000009b06037220 */ /* 0x000fe20000400000 */
[----:B------:R-:W-:-:S03]  /*5ad0*/  IMAD.MOV.U32 R6, RZ, RZ, R8 ;  /* 0x000000ffff067224 */ /* 0x000fc600078e0008 */
[----:B------:R-:W-:-:S05]  /*5ae0*/  FFMA R3, R28, R154, R3 ;  /* 0x0000009a1c037223 */ /* 0x000fca0000000003 */
[----:B------:R-:W-:-:S05]  /*5af0*/  F2FP.F16.F32.PACK_AB R3, RZ, R3 ;  /* 0x00000003ff03723e */ /* 0x000fca00000000ff */
[----:B------:R0:W-:Y:S01]  /*5b00*/  @P3 STG.E.U16 desc[UR36][R6.64+0x10], R3 ;  /* 0x0000100306003986 */ /* 0x0001e2000c101524 */
[----:B------:R-:W-:Y:S05]  /*5b10*/  @!P2 BRA `(.L_x_163) ;  /* 0x000000000004a947 */ /* 0x000fea0003800000 */
[----:B------:R2:W5:Y:S02]  /*5b20*/  LDG.E.LTC128B.U16 R172, desc[UR36][R4.64+0x12] ;  /* 0x0000122404ac7981 */ /* 0x000564000c1e1520 */
.L_x_163:
[----:B------:R-:W-:Y:S05]  /*5b30*/  BSYNC B1 ;  /* 0x0000000000017941 */ /* 0x000fea0003800000 */
.L_x_162:
        /* <DEDUP_REMOVED lines=9> */
.L_x_165:
[----:B------:R-:W-:Y:S05]  /*5bd0*/  BSYNC B1 ;  /* 0x0000000000017941 */ /* 0x000fea0003800000 */
.L_x_164:
[----:B0----5:R-:W-:Y:S01]  /*5be0*/  HADD2.F32 R12, -RZ, R172.H0_H0 ;  /* 0x200000acff0c7230 */ /* 0x021fe20000004100 */
[----:B------:R-:W-:Y:S01]  /*5bf0*/  IADD3 R8, P3, R165, R8, RZ ;  /* 0x00000008a5087210 */ /* 0x000fe20007f7e0ff */
[----:B------:R-:W-:Y:S01]  /*5c00*/  BSSY B1, `(.L_x_166) ;  /* 0x0000009000017945 */ /* 0x000fe20003800000 */
[----:B------:R-:W-:Y:S02]  /*5c10*/  ISETP.GT.AND P2, PT, R0, 0x9, P1 ;  /* 0x000000090000780c */ /* 0x000fe40000f44270 */
[----:B------:R-:W-:Y:S01]  /*5c20*/  FMUL R3, R12, R155 ;  /* 0x0000009b0c037220 */ /* 0x000fe20000400000 */
[----:B------:R-:W-:-:S03]  /*5c30*/  IADD3.X R9, R167, R9, RZ, P3, !PT ;  /* 0x00000009a7097210 */ /* 0x000fc60001ffe4ff */
[----:B------:R-:W-:-:S05]  /*5c40*/  FFMA R3, R30, R154, R3 ;  /* 0x0000009a1e037223 */ /* 0x000fca0000000003 */
[----:B------:R-:W-:-:S05]  /*5c50*/  F2FP.F16.F32.PACK_AB R3, RZ, R3 ;  /* 0x00000003ff03723e */ /* 0x000fca00000000ff */
[----:B------:R0:W-:Y:S01]  /*5c60*/  @P4 STG.E.U16 desc[UR36][R8.64+0x10], R3 ;  /* 0x0000100308004986 */ /* 0x0001e2000c101524 */
[----:B------:R-:W-:Y:S05]  /*5c70*/  @!P2 BRA `(.L_x_167) ;  /* 0x000000000004a947 */ /* 0x000fea0003800000 */
[----:B------:R0:W5:Y:S02]  /*5c80*/  LDG.E.LTC128B.U16 R172, desc[UR36][R10.64+0x12] ;  /* 0x000012240aac7981 */ /* 0x000164000c1e1520 */
.L_x_167:
[----:B------:R-:W-:Y:S05]  /*5c90*/  BSYNC B1 ;  /* 0x0000000000017941 */ /* 0x000fea0003800000 */
.L_x_166:
[----:B0----5:R-:W-:Y:S01]  /*5ca0*/  HADD2.F32 R8, -RZ, R172.H0_H0 ;  /* 0x200000acff087230 */ /* 0x021fe20000004100 */
[----:B------:R-:W-:Y:S01]  /*5cb0*/  ISETP.GT.AND P3, PT, R0, 0x10, P0 ;  /* 0x000000100000780c */ /* 0x000fe20000764270 */
[----:B------:R-:W-:Y:S03]  /*5cc0*/  BSSY B1, `(.L_x_168) ;  /* 0x0000009000017945 */ /* 0x000fe60003800000 */
[----:B------:R-:W-:-:S04]  /*5cd0*/  FMUL R8, R8, R155 ;  /* 0x0000009b08087220 */ /* 0x000fc80000400000 */
[----:B------:R-:W-:Y:S01]  /*5ce0*/  FFMA R31, R31, R154, R8 ;  /* 0x0000009a1f1f7223 */ /* 0x000fe20000000008 */
[----:B------:R-:W-:-:S04]  /*5cf0*/  IADD3 R8, P4, P5, R165, R158, R93 ;  /* 0x0000009ea5087210 */ /* 0x000fc80007d9e05d */
[----:B------:R-:W-:Y:S02]  /*5d00*/  F2FP.F16.F32.PACK_AB R31, RZ, R31 ;  /* 0x0000001fff1f723e */ /* 0x000fe400000000ff */
[----:B------:R-:W-:-:S05]  /*5d10*/  IADD3.X R9, R167, R159, R95, P4, P5 ;  /* 0x0000009fa7097210 */ /* 0x000fca00027ea45f */
[----:B------:R0:W-:Y:S01]  /*5d20*/  @P2 STG.E.U16 desc[UR36][R8.64+0x12], R31 ;  /* 0x0000121f08002986 */ /* 0x0001e2000c101524 */
[----:B------:R-:W-:Y:S05]  /*5d30*/  @!P3 BRA `(.L_x_169) ;  /* 0x000000000004b947 */ /* 0x000fea0003800000 */
[----:B------:R0:W5:Y:S02]  /*5d40*/  LDG.E.LTC128B.U16 R172, desc[UR36][R4.64+0x20] ;  /* 0x0000202404ac7981 */ /* 0x000164000c1e1520 */
.L_x_169:
[----:B------:R-:W-:Y:S05]  /*5d50*/  BSYNC B1 ;  /* 0x0000000000017941 */ /* 0x000fea0003800000 */
.L_x_168:
        /* <DEDUP_REMOVED lines=9> */
.L_x_171:
[----:B------:R-:W-:Y:S05]  /*5df0*/  BSYNC B1 ;  /* 0x0000000000017941 */ /* 0x000fea0003800000 */
.L_x_170:
        /* <DEDUP_REMOVED lines=9> */
.L_x_173:
[----:B------:R-:W-:Y:S05]  /*5e90*/  BSYNC B1 ;  /* 0x0000000000017941 */ /* 0x000fea0003800000 */
.L_x_172:
[----:B0----5:R-:W-:Y:S01]  /*5ea0*/  HADD2.F32 R12, -RZ, R172.H0_H0 ;  /* 0x200000acff0c7230 */ /* 0x021fe20000004100 */
        /* <DEDUP_REMOVED lines=8> */
.L_x_175:
[----:B------:R-:W-:Y:S05]  /*5f30*/  BSYNC B1 ;  /* 0x0000000000017941 */ /* 0x000fea0003800000 */
.L_x_174:
        /* <DEDUP_REMOVED lines=9> */
.L_x_177:
[----:B------:R-:W-:Y:S05]  /*5fd0*/  BSYNC B1 ;  /* 0x0000000000017941 */ /* 0x000fea0003800000 */
.L_x_176:
        /* <DEDUP_REMOVED lines=9> */
.L_x_179:
[----:B------:R-:W-:Y:S05]  /*6070*/  BSYNC B1 ;  /* 0x0000000000017941 */ /* 0x000fea0003800000 */
.L_x_178:
        /* <DEDUP_REMOVED lines=9> */
.L_x_181:
[----:B------:R-:W-:Y:S05]  /*6110*/  BSYNC B1 ;  /* 0x0000000000017941 */ /* 0x000fea0003800000 */
.L_x_180:
        /* <DEDUP_REMOVED lines=9> */
.L_x_183:
[----:B------:R-:W-:Y:S05]  /*61b0*/  BSYNC B1 ;  /* 0x0000000000017941 */ /* 0x000fea0003800000 */
.L_x_182:
        /* <DEDUP_REMOVED lines=9> */
.L_x_185:
[----:B------:R-:W-:Y:S05]  /*6250*/  BSYNC B1 ;  /* 0x0000000000017941 */ /* 0x000fea0003800000 */
.L_x_184:
        /* <DEDUP_REMOVED lines=9> */
.L_x_187:
[----:B------:R-:W-:Y:S05]  /*62f0*/  BSYNC B1 ;  /* 0x0000000000017941 */ /* 0x000fea0003800000 */
.L_x_186:
        /* <DEDUP_REMOVED lines=9> */
.L_x_189:
[----:B------:R-:W-:Y:S05]  /*6390*/  BSYNC B1 ;  /* 0x0000000000017941 */ /* 0x000fea0003800000 */
.L_x_188:
        /* <DEDUP_REMOVED lines=9> */
.L_x_191:
[----:B------:R-:W-:Y:S05]  /*6430*/  BSYNC B1 ;  /* 0x0000000000017941 */ /* 0x000fea0003800000 */
.L_x_190:
        /* <DEDUP_REMOVED lines=9> */
.L_x_193:
[----:B------:R-:W-:Y:S05]  /*64d0*/  BSYNC B1 ;  /* 0x0000000000017941 */ /* 0x000fea0003800000 */
.L_x_192:
        /* <DEDUP_REMOVED lines=9> */
.L_x_195:
[----:B------:R-:W-:Y:S05]  /*6570*/  BSYNC B1 ;  /* 0x0000000000017941 */ /* 0x000fea0003800000 */
.L_x_194:
        /* <DEDUP_REMOVED lines=9> */
.L_x_197:
[----:B------:R-:W-:Y:S05]  /*6610*/  BSYNC B1 ;  /* 0x0000000000017941 */ /* 0x000fea0003800000 */
.L_x_196:
        /* <DEDUP_REMOVED lines=9> */
.L_x_199:
[----:B------:R-:W-:Y:S05]  /*66b0*/  BSYNC B1 ;  /* 0x0000000000017941 */ /* 0x000fea0003800000 */
.L_x_198:
        /* <DEDUP_REMOVED lines=9> */
.L_x_201:
[----:B------:R-:W-:Y:S05]  /*6750*/  BSYNC B1 ;  /* 0x0000000000017941 */ /* 0x000fea0003800000 */
.L_x_200:
        /* <DEDUP_REMOVED lines=9> */
.L_x_203:
[----:B------:R-:W-:Y:S05]  /*67f0*/  BSYNC B1 ;  /* 0x0000000000017941 */ /* 0x000fea0003800000 */
.L_x_202:
        /* <DEDUP_REMOVED lines=9> */
.L_x_205:
[----:B------:R-:W-:Y:S05]  /*6890*/  BSYNC B1 ;  /* 0x0000000000017941 */ /* 0x000fea0003800000 */
.L_x_204:
        /* <DEDUP_REMOVED lines=9> */
.L_x_207:
[----:B------:R-:W-:Y:S05]  /*6930*/  BSYNC B1 ;  /* 0x0000000000017941 */ /* 0x000fea0003800000 */
.L_x_206:
        /* <DEDUP_REMOVED lines=9> */
.L_x_209:
[----:B------:R-:W-:Y:S05]  /*69d0*/  BSYNC B1 ;  /* 0x0000000000017941 */ /* 0x000fea0003800000 */
.L_x_208:
        /* <DEDUP_REMOVED lines=9> */
.L_x_211:
[----:B------:R-:W-:Y:S05]  /*6a70*/  BSYNC B1 ;  /* 0x0000000000017941 */ /* 0x000fea0003800000 */
.L_x_210:
        /* <DEDUP_REMOVED lines=9> */
.L_x_213:
[----:B------:R-:W-:Y:S05]  /*6b10*/  BSYNC B1 ;  /* 0x0000000000017941 */ /* 0x000fea0003800000 */
.L_x_212:
        /* <DEDUP_REMOVED lines=9> */
.L_x_215:
[----:B------:R-:W-:Y:S05]  /*6bb0*/  BSYNC B1 ;  /* 0x0000000000017941 */ /* 0x000fea0003800000 */
.L_x_214:
        /* <DEDUP_REMOVED lines=9> */
.L_x_217:
[----:B------:R-:W-:Y:S05]  /*6c50*/  BSYNC B1 ;  /* 0x0000000000017941 */ /* 0x000fea0003800000 */
.L_x_216:
        /* <DEDUP_REMOVED lines=9> */
.L_x_219:
[----:B------:R-:W-:Y:S05]  /*6cf0*/  BSYNC B1 ;  /* 0x0000000000017941 */ /* 0x000fea0003800000 */
.L_x_218:
        /* <DEDUP_REMOVED lines=9> */
.L_x_221:
[----:B------:R-:W-:Y:S05]  /*6d90*/  BSYNC B1 ;  /* 0x0000000000017941 */ /* 0x000fea0003800000 */
.L_x_220:
        /* <DEDUP_REMOVED lines=9> */
.L_x_223:
[----:B------:R-:W-:Y:S05]  /*6e30*/  BSYNC B1 ;  /* 0x0000000000017941 */ /* 0x000fea0003800000 */
.L_x_222:
        /* <DEDUP_REMOVED lines=9> */
.L_x_225:
[----:B------:R-:W-:Y:S05]  /*6ed0*/  BSYNC B1 ;  /* 0x0000000000017941 */ /* 0x000fea0003800000 */
.L_x_224:
        /* <DEDUP_REMOVED lines=9> */
.L_x_227:
[----:B------:R-:W-:Y:S05]  /*6f70*/  BSYNC B1 ;  /* 0x0000000000017941 */ /* 0x000fea0003800000 */
.L_x_226:
        /* <DEDUP_REMOVED lines=9> */
.L_x_229:
[----:B------:R-:W-:Y:S05]  /*7010*/  BSYNC B1 ;  /* 0x0000000000017941 */ /* 0x000fea0003800000 */
.L_x_228:
        /* <DEDUP_REMOVED lines=9> */
.L_x_231:
[----:B------:R-:W-:Y:S05]  /*70b0*/  BSYNC B1 ;  /* 0x0000000000017941 */ /* 0x000fea0003800000 */
.L_x_230:
        /* <DEDUP_REMOVED lines=9> */
.L_x_233:
[----:B------:R-:W-:Y:S05]  /*7150*/  BSYNC B1 ;  /* 0x0000000000017941 */ /* 0x000fea0003800000 */
.L_x_232:
        /* <DEDUP_REMOVED lines=9> */
.L_x_235:
[----:B------:R-:W-:Y:S05]  /*71f0*/  BSYNC B1 ;  /* 0x0000000000017941 */ /* 0x000fea0003800000 */
.L_x_234:
        /* <DEDUP_REMOVED lines=9> */
.L_x_237:
[----:B------:R-:W-:Y:S05]  /*7290*/  BSYNC B1 ;  /* 0x0000000000017941 */ /* 0x000fea0003800000 */
.L_x_236:
        /* <DEDUP_REMOVED lines=9> */
.L_x_239:
[----:B------:R-:W-:Y:S05]  /*7330*/  BSYNC B1 ;  /* 0x0000000000017941 */ /* 0x000fea0003800000 */
.L_x_238:
        /* <DEDUP_REMOVED lines=9> */
.L_x_241:
[----:B------:R-:W-:Y:S05]  /*73d0*/  BSYNC B1 ;  /* 0x0000000000017941 */ /* 0x000fea0003800000 */
.L_x_240:
        /* <DEDUP_REMOVED lines=9> */
.L_x_243:
[----:B------:R-:W-:Y:S05]  /*7470*/  BSYNC B1 ;  /* 0x0000000000017941 */ /* 0x000fea0003800000 */
.L_x_242:
        /* <DEDUP_REMOVED lines=9> */
.L_x_245:
[----:B------:R-:W-:Y:S05]  /*7510*/  BSYNC B1 ;  /* 0x0000000000017941 */ /* 0x000fea0003800000 */
.L_x_244:
        /* <DEDUP_REMOVED lines=9> */
.L_x_247:
[----:B------:R-:W-:Y:S05]  /*75b0*/  BSYNC B1 ;  /* 0x0000000000017941 */ /* 0x000fea0003800000 */
.L_x_246:
        /* <DEDUP_REMOVED lines=9> */
.L_x_249:
[----:B------:R-:W-:Y:S05]  /*7650*/  BSYNC B1 ;  /* 0x0000000000017941 */ /* 0x000fea0003800000 */
.L_x_248:
        /* <DEDUP_REMOVED lines=9> */
.L_x_251:
[----:B------:R-:W-:Y:S05]  /*76f0*/  BSYNC B1 ;  /* 0x0000000000017941 */ /* 0x000fea0003800000 */
.L_x_250:
        /* <DEDUP_REMOVED lines=9> */
.L_x_253:
[----:B------:R-:W-:Y:S05]  /*7790*/  BSYNC B1 ;  /* 0x0000000000017941 */ /* 0x000fea0003800000 */
.L_x_252:
        /* <DEDUP_REMOVED lines=9> */
.L_x_255:
[----:B------:R-:W-:Y:S05]  /*7830*/  BSYNC B1 ;  /* 0x0000000000017941 */ /* 0x000fea0003800000 */
.L_x_254:
        /* <DEDUP_REMOVED lines=9> */
.L_x_257:
[----:B------:R-:W-:Y:S05]  /*78d0*/  BSYNC B1 ;  /* 0x0000000000017941 */ /* 0x000fea0003800000 */
.L_x_256:
        /* <DEDUP_REMOVED lines=9> */
.L_x_259:
[----:B------:R-:W-:Y:S05]  /*7970*/  BSYNC B1 ;  /* 0x0000000000017941 */ /* 0x000fea0003800000 */
.L_x_258:
        /* <DEDUP_REMOVED lines=9> */
.L_x_261:
[----:B------:R-:W-:Y:S05]  /*7a10*/  BSYNC B1 ;  /* 0x0000000000017941 */ /* 0x000fea0003800000 */
.L_x_260:
        /* <DEDUP_REMOVED lines=9> */
.L_x_263:
[----:B------:R-:W-:Y:S05]  /*7ab0*/  BSYNC B1 ;  /* 0x0000000000017941 */ /* 0x000fea0003800000 */
.L_x_262:
        /* <DEDUP_REMOVED lines=9> */
.L_x_265:
[----:B------:R-:W-:Y:S05]  /*7b50*/  BSYNC B1 ;  /* 0x0000000000017941 */ /* 0x000fea0003800000 */
.L_x_264:
        /* <DEDUP_REMOVED lines=9> */
.L_x_267:
[----:B------:R-:W-:Y:S05]  /*7bf0*/  BSYNC B1 ;  /* 0x0000000000017941 */ /* 0x000fea0003800000 */
.L_x_266:
        /* <DEDUP_REMOVED lines=9> */
.L_x_269:
[----:B------:R-:W-:Y:S05]  /*7c90*/  BSYNC B1 ;  /* 0x0000000000017941 */ /* 0x000fea0003800000 */
.L_x_268:
        /* <DEDUP_REMOVED lines=9> */
.L_x_271:
[----:B------:R-:W-:Y:S05]  /*7d30*/  BSYNC B1 ;  /* 0x0000000000017941 */ /* 0x000fea0003800000 */
.L_x_270:
        /* <DEDUP_REMOVED lines=9> */
.L_x_273:
[----:B------:R-:W-:Y:S05]  /*7dd0*/  BSYNC B1 ;  /* 0x0000000000017941 */ /* 0x000fea0003800000 */
.L_x_272:
        /* <DEDUP_REMOVED lines=9> */
.L_x_275:
[----:B------:R-:W-:Y:S05]  /*7e70*/  BSYNC B1 ;  /* 0x0000000000017941 */ /* 0x000fea0003800000 */
.L_x_274:
[----:B012--5:R-:W-:Y:S01]  /*7e80*/  HADD2.F32 R4, -RZ, R172.H0_H0 ;  /* 0x200000acff047230 */ /* 0x027fe20000004100 */
        /* <DEDUP_REMOVED lines=8> */
.L_x_277:
[----:B------:R-:W-:Y:S05]  /*7f10*/  BSYNC B1 ;  /* 0x0000000000017941 */ /* 0x000fea0003800000 */
.L_x_276:
[----:B0----5:R-:W-:Y:S01]  /*7f20*/  HADD2.F32 R4, -RZ, R172.H0_H0 ;  /* 0x200000acff047230 */ /* 0x021fe20000004100 */
[----:B------:R-:W-:Y:S01]  /*7f30*/  ISETP.GT.AND P1, PT, R0, 0x79, P1 ;  /* 0x000000790000780c */ /* 0x000fe20000f24270 */
[----:B------:R-:W-:Y:S01]  /*7f40*/  @P2 IMAD.MOV.U32 R5, RZ, RZ, R9 ;  /* 0x000000ffff052224 */ /* 0x000fe200078e0009 */
[----:B------:R-:W-:Y:S02]  /*7f50*/  BSSY B1, `(.L_x_278) ;  /* 0x0000008000017945 */ /* 0x000fe40003800000 */
[----:B------:R-:W-:Y:S01]  /*7f60*/  FMUL R3, R4, R155 ;  /* 0x0000009b04037220 */ /* 0x000fe20000400000 */
[----:B------:R-:W-:-:S03]  /*7f70*/  @P2 IMAD.MOV.U32 R4, RZ, RZ, R8 ;  /* 0x000000ffff042224 */ /* 0x000fc600078e0008 */
[----:B------:R-:W-:-:S05]  /*7f80*/  FFMA R3, R86, R154, R3 ;  /* 0x0000009a56037223 */ /* 0x000fca0000000003 */
[----:B------:R-:W-:-:S05]  /*7f90*/  F2FP.F16.F32.PACK_AB R3, RZ, R3 ;  /* 0x00000003ff03723e */ /* 0x000fca00000000ff */
[----:B------:R0:W-:Y:S01]  /*7fa0*/  @P2 STG.E.U16 desc[UR36][R4.64+0xf0], R3 ;  /* 0x0000f00304002986 */ /* 0x0001e2000c101524 */
[----:B------:R-:W-:Y:S05]  /*7fb0*/  @!P1 BRA `(.L_x_279) ;  /* 0x0000000000049947 */ /* 0x000fea0003800000 */
[----:B------:R2:W5:Y:S02]  /*7fc0*/  LDG.E.LTC128B.U16 R172, desc[UR36][R10.64+0xf2] ;  /* 0x0000f2240aac7981 */ /* 0x000564000c1e1520 */
.L_x_279:
[----:B------:R-:W-:Y:S05]  /*7fd0*/  BSYNC B1 ;  /* 0x0000000000017941 */ /* 0x000fea0003800000 */
.L_x_278:
[----:B------:R-:W-:Y:S05]  /*7fe0*/  @!P1 BRA `(.L_x_280) ;  /* 0x00000024004c9947 */ /* 0x000fea0003800000 */
[----:B-----5:R-:W-:-:S05]  /*7ff0*/  HADD2.F32 R172, -RZ, R172.H0_H0 ;  /* 0x200000acffac7230 */ /* 0x020fca0000004100 */
[----:B------:R-:W-:-:S04]  /*8000*/  FMUL R172, R172, R155 ;  /* 0x0000009bacac7220 */ /* 0x000fc80000400000 */
[----:B------:R-:W-:-:S05]  /*8010*/  FFMA R172, R87, R154, R172 ;  /* 0x0000009a57ac7223 */ /* 0x000fca00000000ac */
[----:B------:R-:W-:-:S05]  /*8020*/  F2FP.F16.F32.PACK_AB R172, RZ, R172 ;  /* 0x000000acffac723e */ /* 0x000fca00000000ff */
[----:B------:R0:W-:Y:S01]  /*8030*/  STG.E.U16 desc[UR36][R8.64+0xf2], R172 ;  /* 0x0000f2ac08007986 */ /* 0x0001e2000c101524 */
[----:B------:R-:W-:Y:S05]  /*8040*/  BRA `(.L_x_280) ;  /* 0x0000002400347947 */ /* 0x000fea0003800000 */
.L_x_29:
[----:B------:R-:W-:Y:S01]  /*8050*/  ULDC.64 UR4, c[0x0][0x5c0] ;  /* 0x0001700000047ab9 */ /* 0x000fe20000000a00 */
[-C--:B------:R-:W-:Y:S01]  /*8060*/  FMUL R88, R88, R154.reuse ;  /* 0x0000009a58587220 */ /* 0x080fe20000400000 */
[----:B------:R-:W-:Y:S01]  /*8070*/  LEA R8, P0, R166, UR4, 0x1 ;  /* 0x00000004a6087c11 */ /* 0x000fe2000f8008ff */
[----:B------:R-:W-:Y:S01]  /*8080*/  IMAD.SHL.U32 R7, R4, 0x10, RZ ;  /* 0x0000001004077824 */ /* 0x000fe200078e00ff */
[----:B------:R-:W-:Y:S01]  /*8090*/  ISETP.GT.AND P2, PT, R0, 0x1, P3 ;  /* 0x000000010000780c */ /* 0x000fe20001f44270 */
[-C--:B------:R-:W-:Y:S01]  /*80a0*/  FMUL R89, R89, R154.reuse ;  /* 0x0000009a59597220 */ /* 0x080fe20000400000 */
[----:B------:R-:W-:Y:S01]  /*80b0*/  LEA.HI.X R9, R166, UR5, R169, 0x1, P0 ;  /* 0x00000005a6097c11 */ /* 0x000fe200080f0ca9 */
[-C--:B------:R-:W-:Y:S01]  /*80c0*/  FMUL R90, R90, R154.reuse ;  /* 0x0000009a5a5a7220 */ /* 0x080fe20000400000 */
[----:B------:R-:W-:Y:S01]  /*80d0*/  ISETP.GT.AND P0, PT, R3, 0x8, PT ;  /* 0x000000080300780c */ /* 0x000fe20003f04270 */
[----:B------:R-:W-:Y:S01]  /*80e0*/  FMUL R91, R91, R154 ;  /* 0x0000009a5b5b7220 */ /* 0x000fe20000400000 */
[----:B------:R-:W-:Y:S01]  /*80f0*/  F2FP.F16.F32.PACK_AB R88, RZ, R88 ;  /* 0x00000058ff58723e */ /* 0x000fe200000000ff */
[-C--:B------:R-:W-:Y:S01]  /*8100*/  FMUL R92, R92, R154.reuse ;  /* 0x0000009a5c5c7220 */ /* 0x080fe20000400000 */
[----:B------:R-:W-:Y:S01]  /*8110*/  ISETP.GT.AND P4, PT, R0, RZ, P0 ;  /* 0x000000ff0000720c */ /* 0x000fe20000784270 */
[----:B------:R-:W-:Y:S01]  /*8120*/  FMUL R93, R93, R154 ;  /* 0x0000009a5d5d7220 */ /* 0x000fe20000400000 */
[----:B------:R-:W-:Y:S01]  /*8130*/  SHF.L.U64.HI R6, R4, 0x4, R5 ;  /* 0x0000000404067819 */ /* 0x000fe20000010205 */
[----:B------:R-:W-:Y:S01]  /*8140*/  @P1 STG.E.U16 desc[UR36][R8.64], R88 ;  /* 0x0000005808001986 */ /* 0x000fe2000c101524 */
[----:B------:R-:W-:Y:S01]  /*8150*/  IADD3 R10, P5, R7, R8, RZ ;  /* 0x00000008070a7210 */ /* 0x000fe20007fbe0ff */
[-C--:B------:R-:W-:Y:S01]  /*8160*/  FMUL R94, R94, R154.reuse ;  /* 0x0000009a5e5e7220 */ /* 0x080fe20000400000 */
[----:B------:R-:W-:Y:S01]  /*8170*/  ISETP.GT.AND P1, PT, R0, 0x1, P0 ;  /* 0x000000010000780c */ /* 0x000fe20000724270 */
[----:B------:R-:W-:Y:S01]  /*8180*/  FMUL R95, R95, R154 ;  /* 0x0000009a5f5f7220 */ /* 0x000fe20000400000 */
[----:B------:R-:W-:Y:S01]  /*8190*/  F2FP.F16.F32.PACK_AB R89, RZ, R89 ;  /* 0x00000059ff59723e */ /* 0x000fe200000000ff */
[----:B------:R-:W-:Y:S01]  /*81a0*/  IMAD.X R11, R6, 0x1, R9, P5 ;  /* 0x00000001060b7824 */ /* 0x000fe200028e0609 */
[----:B------:R-:W-:Y:S01]  /*81b0*/  F2FP.F16.F32.PACK_AB R90, RZ, R90 ;  /* 0x0000005aff5a723e */ /* 0x000fe200000000ff */
[-C--:B------:R-:W-:Y:S01]  /*81c0*/  FMUL R96, R96, R154.reuse ;  /* 0x0000009a60607220 */ /* 0x080fe20000400000 */
[----:B------:R-:W-:Y:S01]  /*81d0*/  F2FP.F16.F32.PACK_AB R91, RZ, R91 ;  /* 0x0000005bff5b723e */ /* 0x000fe200000000ff */
[----:B------:R-:W-:Y:S01]  /*81e0*/  @P2 STG.E.U16 desc[UR36][R8.64+0x2], R89 ;  /* 0x0000025908002986 */ /* 0x000fe2000c101524 */
[C---:B------:R-:W-:Y:S01]  /*81f0*/  ISETP.GT.AND P5, PT, R0.reuse, 0x9, P3 ;  /* 0x000000090000780c */ /* 0x040fe20001fa4270 */
[-C--:B------:R-:W-:Y:S01]  /*8200*/  FMUL R97, R97, R154.reuse ;  /* 0x0000009a61617220 */ /* 0x080fe20000400000 */
[C---:B------:R-:W-:Y:S01]  /*8210*/  ISETP.GT.AND P2, PT, R0.reuse, 0x8, P0 ;  /* 0x000000080000780c */ /* 0x040fe20000744270 */
[----:B------:R-:W-:Y:S01]  /*8220*/  @P4 STG.E.U16 desc[UR36][R10.64], R90 ;  /* 0x0000005a0a004986 */ /* 0x000fe2000c101524 */
[----:B------:R-:W-:Y:S01]  /*8230*/  ISETP.GT.AND P4, PT, R0, 0x8, P3 ;  /* 0x000000080000780c */ /* 0x000fe20001f84270 */
[----:B------:R-:W-:Y:S01]  /*8240*/  FMUL R98, R98, R154 ;  /* 0x0000009a62627220 */ /* 0x000fe20000400000 */
[----:B------:R-:W-:Y:S01]  /*8250*/  F2FP.F16.F32.PACK_AB R92, RZ, R92 ;  /* 0x0000005cff5c723e */ /* 0x000fe200000000ff */
[----:B------:R-:W-:Y:S01]  /*8260*/  @P1 STG.E.U16 desc[UR36][R10.64+0x2], R91 ;  /* 0x0000025b0a001986 */ /* 0x000fe2000c101524 */
[----:B------:R-:W-:Y:S01]  /*8270*/  ISETP.GT.AND P1, PT, R0, 0x9, P0 ;  /* 0x000000090000780c */ /* 0x000fe20000724270 */
[-C--:B------:R-:W-:Y:S01]  /*8280*/  FMUL R99, R99, R154.reuse ;  /* 0x0000009a63637220 */ /* 0x080fe20000400000 */
[----:B------:R-:W-:Y:S01]  /*8290*/  F2FP.F16.F32.PACK_AB R93, RZ, R93 ;  /* 0x0000005dff5d723e */ /* 0x000fe200000000ff */
[----:B------:R-:W-:Y:S01]  /*82a0*/  FMUL R100, R100, R154 ;  /* 0x0000009a64647220 */ /* 0x000fe20000400000 */
[----:B------:R-:W-:Y:S01]  /*82b0*/  F2FP.F16.F32.PACK_AB R94, RZ, R94 ;  /* 0x0000005eff5e723e */ /* 0x000fe200000000ff */
[-C--:B------:R-:W-:Y:S01]  /*82c0*/  FMUL R101, R101, R154.reuse ;  /* 0x0000009a65657220 */ /* 0x080fe20000400000 */
[----:B------:R-:W-:Y:S01]  /*82d0*/  F2FP.F16.F32.PACK_AB R95, RZ, R95 ;  /* 0x0000005fff5f723e */ /* 0x000fe200000000ff */
[----:B------:R-:W-:Y:S01]  /*82e0*/  FMUL R102, R102, R154 ;  /* 0x0000009a66667220 */ /* 0x000fe20000400000 */
[----:B------:R-:W-:Y:S01]  /*82f0*/  F2FP.F16.F32.PACK_AB R96, RZ, R96 ;  /* 0x00000060ff60723e */ /* 0x000fe200000000ff */
[----:B------:R-:W-:Y:S01]  /*8300*/  @P4 STG.E.U16 desc[UR36][R8.64+0x10], R92 ;  /* 0x0000105c08004986 */ /* 0x000fe2000c101524 */
[C---:B------:R-:W-:Y:S01]  /*8310*/  ISETP.GT.AND P4, PT, R0.reuse, 0x10, P3 ;  /* 0x000000100000780c */ /* 0x040fe20001f84270 */
[-C--:B------:R-:W-:Y:S01]  /*8320*/  FMUL R103, R103, R154.reuse ;  /* 0x0000009a67677220 */ /* 0x080fe20000400000 */
[----:B------:R-:W-:Y:S01]  /*8330*/  F2FP.F16.F32.PACK_AB R97, RZ, R97 ;  /* 0x00000061ff61723e */ /* 0x000fe200000000ff */
[----:B------:R-:W-:Y:S01]  /*8340*/  @P5 STG.E.U16 desc[UR36][R8.64+0x12], R93 ;  /* 0x0000125d08005986 */ /* 0x000fe2000c101524 */
[----:B------:R-:W-:Y:S01]  /*8350*/  ISETP.GT.AND P5, PT, R0, 0x11, P0 ;  /* 0x000000110000780c */ /* 0x000fe200007a4270 */
        /* <DEDUP_REMOVED lines=74> */
[-C--:B------:R-:W-:Y:S01]  /*8800*/  FMUL R125, R125, R154.reuse ;  /* 0x0000009a7d7d7220 */ /* 0x080fe20000400000 */
[----:B------:R-:W-:Y:S01]  /*8810*/  F2FP.F16.F32.PACK_AB R119, RZ, R119 ;  /* 0x00000077ff77723e */ /* 0x000fe200000000ff */
[----:B------:R-:W-:Y:S01]  /*8820*/  FMUL R126, R126, R154 ;  /* 0x0000009a7e7e7220 */ /* 0x000fe20000400000 */
[----:B------:R-:W-:Y:S01]  /*8830*/  F2FP.F16.F32.PACK_AB R120, RZ, R120 ;  /* 0x00000078ff78723e */ /* 0x000fe200000000ff */
        /* <DEDUP_REMOVED lines=64> */
[----:B------:R-:W-:Y:S01]  /*8c40*/  FMUL R145, R145, R154 ;  /* 0x0000009a91917220 */ /* 0x000fe20000400000 */
[----:B------:R-:W-:Y:S01]  /*8c50*/  F2FP.F16.F32.PACK_AB R139, RZ, R139 ;  /* 0x0000008bff8b723e */ /* 0x000fe200000000ff */
[----:B------:R-:W-:Y:S01]  /*8c60*/  IMAD.SHL.U32 R21, R4, 0x100, RZ ;  /* 0x0000010004157824 */ /* 0x000fe200078e00ff */
[----:B------:R-:W-:Y:S01]  /*8c70*/  F2FP.F16.F32.PACK_AB R140, RZ, R140 ;  /* 0x0000008cff8c723e */ /* 0x000fe200000000ff */
[----:B------:R-:W-:Y:S01]  /*8c80*/  @P1 STG.E.U16 desc[UR36][R8.64+0x90], R124 ;  /* 0x0000907c08001986 */ /* 0x000fe2000c101524 */
[----:B------:R-:W-:Y:S01]  /*8c90*/  ISETP.GT.AND P1, PT, R0, 0x50, P3 ;  /* 0x000000500000780c */ /* 0x000fe20001f24270 */
[-C--:B------:R-:W-:Y:S01]  /*8ca0*/  FMUL R146, R146, R154.reuse ;  /* 0x0000009a92927220 */ /* 0x080fe20000400000 */
[----:B------:R-:W-:Y:S01]  /*8cb0*/  F2FP.F16.F32.PACK_AB R141, RZ, R141 ;  /* 0x0000008dff8d723e */ /* 0x000fe200000000ff */
[----:B------:R-:W-:Y:S01]  /*8cc0*/  @P2 STG.E.U16 desc[UR36][R8.64+0x92], R125 ;  /* 0x0000927d08002986 */ /* 0x000fe2000c101524 */
[C---:B------:R-:W-:Y:S01]  /*8cd0*/  ISETP.GT.AND P2, PT, R0.reuse, 0x51, P3 ;  /* 0x000000510000780c */ /* 0x040fe20001f44270 */
[----:B------:R-:W-:Y:S01]  /*8ce0*/  FMUL R147, R147, R154 ;  /* 0x0000009a93937220 */ /* 0x000fe20000400000 */
        /* <DEDUP_REMOVED lines=12> */
[----:B------:R-:W-:Y:S01]  /*8db0*/  SHF.L.U64.HI R15, R4, 0x8, R5 ;  /* 0x00000008040f7819 */ /* 0x000fe20000010205 */
[----:B------:R-:W-:Y:S01]  /*8dc0*/  @P2 STG.E.U16 desc[UR36][R8.64+0xa2], R129 ;  /* 0x0000a28108002986 */ /* 0x000fe2000c101524 */
[C---:B------:R-:W-:Y:S01]  /*8dd0*/  ISETP.GT.AND P2, PT, R0.reuse, 0x59, P3 ;  /* 0x000000590000780c */ /* 0x040fe20001f44270 */
        /* <DEDUP_REMOVED lines=56> */
[----:B------:R-:W-:Y:S01]  /*9160*/  FMUL R39, R39, R154 ;  /* 0x0000009a27277220 */ /* 0x000fe20000400000 */
[----:B------:R-:W-:Y:S01]  /*9170*/  F2FP.F16.F32.PACK_AB R33, RZ, R33 ;  /* 0x00000021ff21723e */ /* 0x000fe200000000ff */
[----:B------:R-:W-:Y:S01]  /*9180*/  @P2 STG.E.U16 desc[UR36][R10.64+0xd0], R142 ;  /* 0x0000d08e0a002986 */ /* 0x000fe2000c101524 */
[----:B------:R-:W-:Y:S01]  /*9190*/  F2FP.F16.F32.PACK_AB R34, RZ, R34 ;  /* 0x00000022ff22723e */ /* 0x000fe200000000ff */
[-C--:B------:R-:W-:Y:S01]  /*91a0*/  FMUL R40, R40, R154.reuse ;  /* 0x0000009a28287220 */ /* 0x080fe20000400000 */
[----:B------:R-:W-:Y:S01]  /*91b0*/  F2FP.F16.F32.PACK_AB R35, RZ, R35 ;  /* 0x00000023ff23723e */ /* 0x000fe200000000ff */
        /* <DEDUP_REMOVED lines=8> */
[----:B------:R-:W-:Y:S01]  /*9240*/  @P1 IMAD.MOV.U32 R4, RZ, RZ, R8 ;  /* 0x000000ffff041224 */ /* 0x000fe200078e0008 */
[----:B------:R-:W-:Y:S01]  /*9250*/  @P1 MOV R5, R9 ;  /* 0x0000000900051202 */ /* 0x000fe20000000f00 */
[----:B------:R-:W-:Y:S01]  /*9260*/  FMUL R43, R43, R154 ;  /* 0x0000009a2b2b7220 */ /* 0x000fe20000400000 */
[----:B------:R-:W-:Y:S01]  /*9270*/  F2FP.F16.F32.PACK_AB R38, RZ, R38 ;  /* 0x00000026ff26723e */ /* 0x000fe200000000ff */
[----:B------:R-:W-:Y:S01]  /*9280*/  FMUL R44, R44, R154 ;  /* 0x0000009a2c2c7220 */ /* 0x000fe20000400000 */
[----:B------:R-:W-:Y:S01]  /*9290*/  F2FP.F16.F32.PACK_AB R39, RZ, R39 ;  /* 0x00000027ff27723e */ /* 0x000fe200000000ff */
[----:B------:R0:W-:Y:S01]  /*92a0*/  @P1 STG.E.U16 desc[UR36][R4.64+0xe2], R145 ;  /* 0x0000e29104001986 */ /* 0x0001e2000c101524 */
[----:B------:R-:W-:Y:S01]  /*92b0*/  IADD3 R12, P1, P2, R7, R8, R21 ;  /* 0x00000008070c7210 */ /* 0x000fe20007a3e015 */
[----:B------:R-:W-:Y:S01]  /*92c0*/  FMUL R45, R45, R154 ;  /* 0x0000009a2d2d7220 */ /* 0x000fe20000400000 */
[----:B------:R-:W-:Y:S01]  /*92d0*/  F2FP.F16.F32.PACK_AB R40, RZ, R40 ;  /* 0x00000028ff28723e */ /* 0x000fe200000000ff */
[-C--:B------:R-:W-:Y:S01]  /*92e0*/  FMUL R46, R46, R154.reuse ;  /* 0x0000009a2e2e7220 */ /* 0x080fe20000400000 */
[----:B------:R-:W-:Y:S01]  /*92f0*/  IADD3.X R13, R6, R9, R15, P1, P2 ;  /* 0x00000009060d7210 */ /* 0x000fe20000fe440f */
[-C--:B------:R-:W-:Y:S01]  /*9300*/  FMUL R47, R47, R154.reuse ;  /* 0x0000009a2f2f7220 */ /* 0x080fe20000400000 */
[C---:B------:R-:W-:Y:S01]  /*9310*/  ISETP.GT.AND P1, PT, R3.reuse, 0x80, PT ;  /* 0x000000800300780c */ /* 0x040fe20003f24270 */
[-C--:B------:R-:W-:Y:S01]  /*9320*/  FMUL R48, R48, R154.reuse ;  /* 0x0000009a30307220 */ /* 0x080fe20000400000 */
[----:B------:R-:W-:Y:S01]  /*9330*/  ISETP.GT.AND P2, PT, R3, 0x88, PT ;  /* 0x000000880300780c */ /* 0x000fe20003f44270 */
[----:B------:R-:W-:Y:S01]  /*9340*/  FMUL R49, R49, R154 ;  /* 0x0000009a31317220 */ /* 0x000fe20000400000 */
[----:B------:R-:W-:Y:S01]  /*9350*/  F2FP.F16.F32.PACK_AB R41, RZ, R41 ;  /* 0x00000029ff29723e */ /* 0x000fe200000000ff */
[----:B0-----:R-:W-:Y:S01]  /*9360*/  @P5 IMAD.MOV.U32 R4, RZ, RZ, R10 ;  /* 0x000000ffff045224 */ /* 0x001fe200078e000a */
[----:B------:R-:W-:Y:S01]  /*9370*/  F2FP.F16.F32.PACK_AB R42, RZ, R42 ;  /* 0x0000002aff2a723e */ /* 0x000fe200000000ff */
[----:B------:R-:W-:Y:S01]  /*9380*/  @P5 IMAD.MOV.U32 R5, RZ, RZ, R11 ;  /* 0x000000ffff055224 */ /* 0x000fe200078e000b */
[----:B------:R-:W-:Y:S01]  /*9390*/  F2FP.F16.F32.PACK_AB R43, RZ, R43 ;  /* 0x0000002bff2b723e */ /* 0x000fe200000000ff */
[----:B------:R-:W-:Y:S01]  /*93a0*/  FMUL R50, R50, R154 ;  /* 0x0000009a32327220 */ /* 0x000fe20000400000 */
[----:B------:R-:W-:Y:S01]  /*93b0*/  F2FP.F16.F32.PACK_AB R44, RZ, R44 ;  /* 0x0000002cff2c723e */ /* 0x000fe200000000ff */
[-C--:B------:R-:W-:Y:S01]  /*93c0*/  FMUL R51, R51, R154.reuse ;  /* 0x0000009a33337220 */ /* 0x080fe20000400000 */
[----:B------:R0:W-:Y:S01]  /*93d0*/  @P5 STG.E.U16 desc[UR36][R4.64+0xe0], R146 ;  /* 0x0000e09204005986 */ /* 0x0001e2000c101524 */
[----:B------:R-:W-:Y:S01]  /*93e0*/  ISETP.GT.AND P5, PT, R0, 0x78, P3 ;  /* 0x000000780000780c */ /* 0x000fe20001fa4270 */
[-C--:B------:R-:W-:Y:S01]  /*93f0*/  FMUL R52, R52, R154.reuse ;  /* 0x0000009a34347220 */ /* 0x080fe20000400000 */
[C---:B------:R-:W-:Y:S01]  /*9400*/  ISETP.GT.AND P3, PT, R0.reuse, 0x79, P3 ;  /* 0x000000790000780c */ /* 0x040fe20001f64270 */
[----:B------:R-:W-:Y:S01]  /*9410*/  @P4 STG.E.U16 desc[UR36][R10.64+0xe2], R147 ;  /* 0x0000e2930a004986 */ /* 0x000fe2000c101524 */
[C---:B------:R-:W-:Y:S01]  /*9420*/  ISETP.GT.AND P4, PT, R0.reuse, 0x78, P0 ;  /* 0x000000780000780c */ /* 0x040fe20000784270 */
[-C--:B------:R-:W-:Y:S01]  /*9430*/  FMUL R53, R53, R154.reuse ;  /* 0x0000009a35357220 */ /* 0x080fe20000400000 */
[----:B------:R-:W-:Y:S01]  /*9440*/  ISETP.GT.AND P0, PT, R0, 0x79, P0 ;  /* 0x000000790000780c */ /* 0x000fe20000704270 */
[-C--:B------:R-:W-:Y:S01]  /*9450*/  FMUL R54, R54, R154.reuse ;  /* 0x0000009a36367220 */ /* 0x080fe20000400000 */
[----:B------:R-:W-:Y:S01]  /*9460*/  F2FP.F16.F32.PACK_AB R45, RZ, R45 ;  /* 0x0000002dff2d723e */ /* 0x000fe200000000ff */
[----:B------:R-:W-:Y:S01]  /*9470*/  FMUL R55, R55, R154 ;  /* 0x0000009a37377220 */ /* 0x000fe20000400000 */
[----:B------:R-:W-:Y:S01]  /*9480*/  F2FP.F16.F32.PACK_AB R46, RZ, R46 ;  /* 0x0000002eff2e723e */ /* 0x000fe200000000ff */
[----:B------:R-:W-:Y:S01]  /*9490*/  FMUL R56, R56, R154 ;  /* 0x0000009a38387220 */ /* 0x000fe20000400000 */
[----:B------:R-:W-:Y:S01]  /*94a0*/  F2FP.F16.F32.PACK_AB R47, RZ, R47 ;  /* 0x0000002fff2f723e */ /* 0x000fe200000000ff */
[----:B------:R-:W-:Y:S01]  /*94b0*/  @P5 STG.E.U16 desc[UR36][R8.64+0xf0], R148 ;  /* 0x0000f09408005986 */ /* 0x000fe2000c101524 */
[----:B0-----:R-:W-:Y:S01]  /*94c0*/  IADD3 R4, P5, R21, R8, RZ ;  /* 0x0000000815047210 */ /* 0x001fe20007fbe0ff */
[----:B------:R-:W-:Y:S01]  /*94d0*/  FMUL R57, R57, R154 ;  /* 0x0000009a39397220 */ /* 0x000fe20000400000 */
[----:B------:R-:W-:Y:S01]  /*94e0*/  F2FP.F16.F32.PACK_AB R48, RZ, R48 ;  /* 0x00000030ff30723e */ /* 0x000fe200000000ff */
[----:B------:R0:W-:Y:S01]  /*94f0*/  @P3 STG.E.U16 desc[UR36][R8.64+0xf2], R149 ;  /* 0x0000f29508003986 */ /* 0x0001e2000c101524 */
[C---:B------:R-:W-:Y:S01]  /*9500*/  ISETP.GT.AND P3, PT, R0.reuse, RZ, P1 ;  /* 0x000000ff0000720c */ /* 0x040fe20000f64270 */
[----:B------:R-:W-:Y:S01]  /*9510*/  IMAD.X R5, R15, 0x1, R9, P5 ;  /* 0x000000010f057824 */ /* 0x000fe200028e0609 */
[C---:B------:R-:W-:Y:S01]  /*9520*/  ISETP.GT.AND P5, PT, R0.reuse, RZ, P2 ;  /* 0x000000ff0000720c */ /* 0x040fe200017a4270 */
        /* <DEDUP_REMOVED lines=14> */
[----:B------:R-:W-:Y:S01]  /*9610*/  @P4 STG.E.U16 desc[UR36][R4.64+0x2], R25 ;  /* 0x0000021904004986 */ /* 0x000fe2000c101524 */
[----:B------:R-:W-:Y:S01]  /*9620*/  IADD3 R14, P4, R7, R4, RZ ;  /* 0x00000004070e7210 */ /* 0x000fe20007f9e0ff */
[--C-:B------:R-:W-:Y:S01]  /*9630*/  IMAD.X R9, R6, 0x1, R5.reuse, P3 ;  /* 0x0000000106097824 */ /* 0x100fe200018e0605 */
[----:B------:R-:W-:Y:S01]  /*9640*/  ISETP.GT.AND P3, PT, R0, 0x9, P2 ;  /* 0x000000090000780c */ /* 0x000fe20001764270 */
[-C--:B------:R-:W-:Y:S01]  /*9650*/  FMUL R62, R62, R154.reuse ;  /* 0x0000009a3e3e7220 */ /* 0x080fe20000400000 */
[----:B------:R-:W-:Y:S01]  /*9660*/  F2FP.F16.F32.PACK_AB R53, RZ, R53 ;  /* 0x00000035ff35723e */ /* 0x000fe200000000ff */
[----:B------:R-:W-:Y:S01]  /*9670*/  IMAD.X R15, R6, 0x1, R5, P4 ;  /* 0x00000001060f7824 */ /* 0x000fe200020e0605 */
[----:B------:R-:W-:Y:S01]  /*9680*/  ISETP.GT.AND P4, PT, R0, 0x8, P1 ;  /* 0x000000080000780c */ /* 0x000fe20000f84270 */
[----:B------:R-:W-:Y:S01]  /*9690*/  FMUL R63, R63, R154 ;  /* 0x0000009a3f3f7220 */ /* 0x000fe20000400000 */
[----:B------:R-:W-:Y:S01]  /*96a0*/  F2FP.F16.F32.PACK_AB R54, RZ, R54 ;  /* 0x00000036ff36723e */ /* 0x000fe200000000ff */
[-C--:B------:R-:W-:Y:S01]  /*96b0*/  FMUL R64, R64, R154.reuse ;  /* 0x0000009a40407220 */ /* 0x080fe20000400000 */
        /* <DEDUP_REMOVED lines=9> */
[----:B------:R-:W-:Y:S01]  /*9750*/  @P4 STG.E.U16 desc[UR36][R4.64+0x10], R28 ;  /* 0x0000101c04004986 */ /* 0x000fe2000c101524 */
[----:B------:R-:W-:Y:S01]  /*9760*/  ISETP.GT.AND P4, PT, R0, 0x10, P1 ;  /* 0x000000100000780c */ /* 0x000fe20000f84270 */
[-C--:B------:R-:W-:Y:S01]  /*9770*/  FMUL R68, R68, R154.reuse ;  /* 0x0000009a44447220 */ /* 0x080fe20000400000 */
[----:B------:R-:W-:Y:S01]  /*9780*/  F2FP.F16.F32.PACK_AB R57, RZ, R57 ;  /* 0x00000039ff39723e */ /* 0x000fe200000000ff */
[-C--:B------:R-:W-:Y:S01]  /*9790*/  FMUL R69, R69, R154.reuse ;  /* 0x0000009a45457220 */ /* 0x080fe20000400000 */
        /* <DEDUP_REMOVED lines=18> */
[--C-:B------:R-:W-:Y:S01]  /*98c0*/  @P0 IMAD.MOV.U32 R6, RZ, RZ, R12.reuse ;  /* 0x000000ffff060224 */ /* 0x100fe200078e000c */
[----:B------:R-:W-:Y:S01]  /*98d0*/  @P0 MOV R7, R13 ;  /* 0x0000000d00070202 */ /* 0x000fe20000000f00 */
[----:B------:R-:W-:Y:S01]  /*98e0*/  FMUL R74, R74, R154 ;  /* 0x0000009a4a4a7220 */ /* 0x000fe20000400000 */
[----:B------:R-:W-:Y:S01]  /*98f0*/  F2FP.F16.F32.PACK_AB R62, RZ, R62 ;  /* 0x0000003eff3e723e */ /* 0x000fe200000000ff */
[-C--:B------:R-:W-:Y:S01]  /*9900*/  FMUL R75, R75, R154.reuse ;  /* 0x0000009a4b4b7220 */ /* 0x080fe20000400000 */
[----:B------:R-:W-:Y:S01]  /*9910*/  F2FP.F16.F32.PACK_AB R63, RZ, R63 ;  /* 0x0000003fff3f723e */ /* 0x000fe200000000ff */
[----:B------:R0:W-:Y:S01]  /*9920*/  @P0 STG.E.U16 desc[UR36][R6.64+0x20], R34 ;  /* 0x0000202206000986 */ /* 0x0001e2000c101524 */
        /* <DEDUP_REMOVED lines=11> */
[--C-:B0-----:R-:W-:Y:S01]  /*99e0*/  @P3 IMAD.MOV.U32 R6, RZ, RZ, R12.reuse ;  /* 0x000000ffff063224 */ /* 0x101fe200078e000c */
[----:B------:R-:W-:Y:S01]  /*99f0*/  F2FP.F16.F32.PACK_AB R69, RZ, R69 ;  /* 0x00000045ff45723e */ /* 0x000fe200000000ff */
[--C-:B------:R-:W-:Y:S01]  /*9a00*/  @P3 IMAD.MOV.U32 R7, RZ, RZ, R13.reuse ;  /* 0x000000ffff073224 */ /* 0x100fe200078e000d */
[----:B------:R-:W-:Y:S01]  /*9a10*/  F2FP.F16.F32.PACK_AB R70, RZ, R70 ;  /* 0x00000046ff46723e */ /* 0x000fe200000000ff */
[-C--:B------:R-:W-:Y:S01]  /*9a20*/  FMUL R81, R81, R154.reuse ;  /* 0x0000009a51517220 */ /* 0x080fe20000400000 */
[----:B------:R-:W-:Y:S01]  /*9a30*/  F2FP.F16.F32.PACK_AB R71, RZ, R71 ;  /* 0x00000047ff47723e */ /* 0x000fe200000000ff */
[-C--:B------:R-:W-:Y:S01]  /*9a40*/  FMUL R82, R82, R154.reuse ;  /* 0x0000009a52527220 */ /* 0x080fe20000400000 */
[----:B------:R0:W-:Y:S01]  /*9a50*/  @P3 STG.E.U16 desc[UR36][R6.64+0x22], R35 ;  /* 0x0000222306003986 */ /* 0x0001e2000c101524 */
        /* <DEDUP_REMOVED lines=11> */
[----:B0-----:R-:W-:Y:S01]  /*9b10*/  @P0 IMAD.MOV.U32 R6, RZ, RZ, R12 ;  /* 0x000000ffff060224 */ /* 0x001fe200078e000c */
[----:B------:R-:W-:Y:S01]  /*9b20*/  F2FP.F16.F32.PACK_AB R75, RZ, R75 ;  /* 0x0000004bff4b723e */ /* 0x000fe200000000ff */
[----:B------:R-:W-:Y:S01]  /*9b30*/  @P0 IMAD.MOV.U32 R7, RZ, RZ, R13 ;  /* 0x000000ffff070224 */ /* 0x000fe200078e000d */
[----:B------:R-:W-:Y:S01]  /*9b40*/  F2FP.F16.F32.PACK_AB R76, RZ, R76 ;  /* 0x0000004cff4c723e */ /* 0x000fe200000000ff */
[-C--:B------:R-:W-:Y:S01]  /*9b50*/  FMUL R86, R86, R154.reuse ;  /* 0x0000009a56567220 */ /* 0x080fe20000400000 */
[----:B------:R-:W-:Y:S01]  /*9b60*/  F2FP.F16.F32.PACK_AB R77, RZ, R77 ;  /* 0x0000004dff4d723e */ /* 0x000fe200000000ff */
[----:B------:R-:W-:Y:S01]  /*9b70*/  FMUL R87, R87, R154 ;  /* 0x0000009a57577220 */ /* 0x000fe20000400000 */
[----:B------:R0:W-:Y:S01]  /*9b80*/  @P0 STG.E.U16 desc[UR36][R6.64+0x30], R38 ;  /* 0x0000302606000986 */ /* 0x0001e2000c101524 */
[----:B------:R-:W-:-:S02]  /*9b90*/  ISETP.GT.AND P0, PT, R0, 0x20, P2 ;  /* 0x000000200000780c */ /* 0x000fc40001704270 */
[----:B------:R-:W-:Y:S02]  /*9ba0*/  F2FP.F16.F32.PACK_AB R78, RZ, R78 ;  /* 0x0000004eff4e723e */ /* 0x000fe400000000ff */
[----:B------:R-:W-:Y:S02]  /*9bb0*/  F2FP.F16.F32.PACK_AB R79, RZ, R79 ;  /* 0x0000004fff4f723e */ /* 0x000fe400000000ff */
[----:B------:R-:W-:Y:S02]  /*9bc0*/  F2FP.F16.F32.PACK_AB R80, RZ, R80 ;  /* 0x00000050ff50723e */ /* 0x000fe400000000ff */
[----:B------:R-:W-:Y:S02]  /*9bd0*/  F2FP.F16.F32.PACK_AB R81, RZ, R81 ;  /* 0x00000051ff51723e */ /* 0x000fe400000000ff */
[----:B------:R-:W-:Y:S01]  /*9be0*/  F2FP.F16.F32.PACK_AB R82, RZ, R82 ;  /* 0x00000052ff52723e */ /* 0x000fe200000000ff */
[----:B0-----:R-:W-:Y:S01]  /*9bf0*/  @P3 IMAD.MOV.U32 R6, RZ, RZ, R12 ;  /* 0x000000ffff063224 */ /* 0x001fe200078e000c */
[----:B------:R-:W-:Y:S01]  /*9c00*/  F2FP.F16.F32.PACK_AB R83, RZ, R83 ;  /* 0x00000053ff53723e */ /* 0x000fe200000000ff */
[----:B------:R-:W-:Y:S01]  /*9c10*/  @P3 IMAD.MOV.U32 R7, RZ, RZ, R13 ;  /* 0x000000ffff073224 */ /* 0x000fe200078e000d */
[----:B------:R-:W-:-:S02]  /*9c20*/  F2FP.F16.F32.PACK_AB R84, RZ, R84 ;  /* 0x00000054ff54723e */ /* 0x000fc400000000ff */
[----:B------:R-:W-:Y:S02]  /*9c30*/  F2FP.F16.F32.PACK_AB R85, RZ, R85 ;  /* 0x00000055ff55723e */ /* 0x000fe400000000ff */
[----:B------:R0:W-:Y:S01]  /*9c40*/  @P3 STG.E.U16 desc[UR36][R6.64+0x32], R39 ;  /* 0x0000322706003986 */ /* 0x0001e2000c101524 */
[C---:B------:R-:W-:Y:S02]  /*9c50*/  ISETP.GT.AND P3, PT, R0.reuse, 0x21, P2 ;  /* 0x000000210000780c */ /* 0x040fe40001764270 */
[----:B------:R-:W-:Y:S01]  /*9c60*/  F2FP.F16.F32.PACK_AB R86, RZ, R86 ;  /* 0x00000056ff56723e */ /* 0x000fe200000000ff */
[----:B------:R-:W-:Y:S01]  /*9c70*/  @P4 STG.E.U16 desc[UR36][R4.64+0x40], R40 ;  /* 0x0000402804004986 */ /* 0x000fe2000c101524 */
[C---:B------:R-:W-:Y:S02]  /*9c80*/  ISETP.GT.AND P4, PT, R0.reuse, 0x28, P1 ;  /* 0x000000280000780c */ /* 0x040fe40000f84270 */
[----:B------:R-:W-:Y:S01]  /*9c90*/  F2FP.F16.F32.PACK_AB R87, RZ, R87 ;  /* 0x00000057ff57723e */ /* 0x000fe200000000ff */
[----:B------:R-:W-:Y:S01]  /*9ca0*/  @P5 STG.E.U16 desc[UR36][R4.64+0x42], R41 ;  /* 0x0000422904005986 */ /* 0x000fe2000c101524 */
[----:B------:R-:W-:-:S02]  /*9cb0*/  ISETP.GT.AND P5, PT, R0, 0x29, P1 ;  /* 0x000000290000780c */ /* 0x000fc40000fa4270 */
[----:B0-----:R-:W-:Y:S01]  /*9cc0*/  @P0 MOV R6, R12 ;  /* 0x0000000c00060202 */ /* 0x001fe20000000f00 */
[----:B------:R-:W-:-:S05]  /*9cd0*/  @P0 IMAD.MOV.U32 R7, RZ, RZ, R13 ;  /* 0x000000ffff070224 */ /* 0x000fca00078e000d */
[----:B------:R0:W-:Y:S01]  /*9ce0*/  @P0 STG.E.U16 desc[UR36][R6.64+0x40], R42 ;  /* 0x0000402a06000986 */ /* 0x0001e2000c101524 */
[----:B------:R-:W-:Y:S01]  /*9cf0*/  ISETP.GT.AND P0, PT, R0, 0x28, P2 ;  /* 0x000000280000780c */ /* 0x000fe20001704270 */
[----:B0-----:R-:W-:Y:S02]  /*9d00*/  @P3 IMAD.MOV.U32 R6, RZ, RZ, R12 ;  /* 0x000000ffff063224 */ /* 0x001fe400078e000c */
[----:B------:R-:W-:-:S05]  /*9d10*/  @P3 IMAD.MOV.U32 R7, RZ, RZ, R13 ;  /* 0x000000ffff073224 */ /* 0x000fca00078e000d */
[----:B------:R0:W-:Y:S01]  /*9d20*/  @P3 STG.E.U16 desc[UR36][R6.64+0x42], R43 ;  /* 0x0000422b06003986 */ /* 0x0001e2000c101524 */
[----:B------:R-:W-:-:S03]  /*9d30*/  ISETP.GT.AND P3, PT, R0, 0x29, P2 ;  /* 0x000000290000780c */ /* 0x000fc60001764270 */
[----:B------:R-:W-:Y:S01]  /*9d40*/  @P4 STG.E.U16 desc[UR36][R4.64+0x50], R44 ;  /* 0x0000502c04004986 */ /* 0x000fe2000c101524 */
[----:B------:R-:W-:-:S03]  /*9d50*/  ISETP.GT.AND P4, PT, R0, 0x30, P1 ;  /* 0x000000300000780c */ /* 0x000fc60000f84270 */
[----:B------:R-:W-:Y:S01]  /*9d60*/  @P5 STG.E.U16 desc[UR36][R4.64+0x52], R45 ;  /* 0x0000522d04005986 */ /* 0x000fe2000c101524 */
[----:B------:R-:W-:Y:S01]  /*9d70*/  ISETP.GT.AND P5, PT, R0, 0x31, P1 ;  /* 0x000000310000780c */ /* 0x000fe20000fa4270 */
[----:B0-----:R-:W-:Y:S02]  /*9d80*/  @P0 IMAD.MOV.U32 R6, RZ, RZ, R12 ;  /* 0x000000ffff060224 */ /* 0x001fe400078e000c */
[----:B------:R-:W-:-:S05]  /*9d90*/  @P0 IMAD.MOV.U32 R7, RZ, RZ, R13 ;  /* 0x000000ffff070224 */ /* 0x000fca00078e000d */
[----:B------:R0:W-:Y:S01]  /*9da0*/  @P0 STG.E.U16 desc[UR36][R6.64+0x50], R46 ;  /* 0x0000502e06000986 */ /* 0x0001e2000c101524 */
[----:B------:R-:W-:Y:S01]  /*9db0*/  ISETP.GT.AND P0, PT, R0, 0x30, P2 ;  /* 0x000000300000780c */ /* 0x000fe20001704270 */
[----:B0-----:R-:W-:Y:S01]  /*9dc0*/  @P3 IMAD.MOV.U32 R6, RZ, RZ, R12 ;  /* 0x000000ffff063224 */ /* 0x001fe200078e000c */
[----:B------:R-:W-:-:S05]  /*9dd0*/  @P3 MOV R7, R13 ;  /* 0x0000000d00073202 */ /* 0x000fca0000000f00 */
        /* <DEDUP_REMOVED lines=21> */
[----:B------:R-:W-:Y:S02]  /*9f30*/  ISETP.GT.AND P0, PT, R0, 0x40, P2 ;  /* 0x000000400000780c */ /* 0x000fe40001704270 */
[----:B0-----:R-:W-:Y:S01]  /*9f40*/  @P3 MOV R6, R12 ;  /* 0x0000000c00063202 */ /* 0x001fe20000000f00 */
        /* <DEDUP_REMOVED lines=19> */
[----:B0-----:R-:W-:Y:S01]  /*a080*/  @P0 IMAD.MOV.U32 R6, RZ, RZ, R12 ;  /* 0x000000ffff060224 */ /* 0x001fe200078e000c */
[----:B------:R-:W-:-:S05]  /*a090*/  @P0 MOV R7, R13 ;  /* 0x0000000d00070202 */ /* 0x000fca0000000f00 */
        /* <DEDUP_REMOVED lines=21> */
[----:B------:R-:W-:Y:S02]  /*a1f0*/  ISETP.GT.AND P5, PT, R0, 0x61, P1 ;  /* 0x000000610000780c */ /* 0x000fe40000fa4270 */
        /* <DEDUP_REMOVED lines=31> */
[C---:B------:R-:W-:Y:S02]  /*a3f0*/  ISETP.GT.AND P3, PT, R0.reuse, 0x78, P1 ;  /* 0x000000780000780c */ /* 0x040fe40000f64270 */
[C---:B------:R-:W-:Y:S01]  /*a400*/  ISETP.GT.AND P1, PT, R0.reuse, 0x79, P1 ;  /* 0x000000790000780c */ /* 0x040fe20000f24270 */
[----:B------:R-:W-:Y:S01]  /*a410*/  @P4 STG.E.U16 desc[UR36][R4.64+0xe0], R80 ;  /* 0x0000e05004004986 */ /* 0x000fe2000c101524 */
[----:B------:R-:W-:-:S03]  /*a420*/  ISETP.GT.AND P4, PT, R0, 0x71, P2 ;  /* 0x000000710000780c */ /* 0x000fc60001784270 */
[----:B------:R-:W-:Y:S01]  /*a430*/  @P5 STG.E.U16 desc[UR36][R4.64+0xe2], R81 ;  /* 0x0000e25104005986 */ /* 0x000fe2000c101524 */
[C---:B------:R-:W-:Y:S02]  /*a440*/  ISETP.GT.AND P5, PT, R0.reuse, 0x78, P2 ;  /* 0x000000780000780c */ /* 0x040fe400017a4270 */
[----:B------:R-:W-:Y:S01]  /*a450*/  ISETP.GT.AND P2, PT, R0, 0x79, P2 ;  /* 0x000000790000780c */ /* 0x000fe20001744270 */
[----:B0-----:R-:W-:Y:S02]  /*a460*/  @P0 IMAD.MOV.U32 R6, RZ, RZ, R12 ;  /* 0x000000ffff060224 */ /* 0x001fe400078e000c */
[----:B------:R-:W-:-:S05]  /*a470*/  @P0 IMAD.MOV.U32 R7, RZ, RZ, R13 ;  /* 0x000000ffff070224 */ /* 0x000fca00078e000d */
[----:B------:R0:W-:Y:S02]  /*a480*/  @P0 STG.E.U16 desc[UR36][R6.64+0xe0], R82 ;  /* 0x0000e05206000986 */ /* 0x0001e4000c101524 */
[----:B0-----:R-:W-:Y:S01]  /*a490*/  @P4 MOV R6, R12 ;  /* 0x0000000c00064202 */ /* 0x001fe20000000f00 */
[----:B------:R-:W-:-:S05]  /*a4a0*/  @P4 IMAD.MOV.U32 R7, RZ, RZ, R13 ;  /* 0x000000ffff074224 */ /* 0x000fca00078e000d */
[----:B------:R-:W-:Y:S04]  /*a4b0*/  @P4 STG.E.U16 desc[UR36][R6.64+0xe2], R83 ;  /* 0x0000e25306004986 */ /* 0x000fe8000c101524 */
[----:B------:R-:W-:Y:S04]  /*a4c0*/  @P3 STG.E.U16 desc[UR36][R4.64+0xf0], R84 ;  /* 0x0000f05404003986 */ /* 0x000fe8000c101524 */
[----:B------:R0:W-:Y:S02]  /*a4d0*/  @P1 STG.E.U16 desc[UR36][R4.64+0xf2], R85 ;  /* 0x0000f25504001986 */ /* 0x0001e4000c101524 */
[----:B0-----:R-:W-:-:S02]  /*a4e0*/  @P5 IMAD.MOV.U32 R4, RZ, RZ, R12 ;  /* 0x000000ffff045224 */ /* 0x001fc400078e000c */
[----:B------:R-:W-:-:S05]  /*a4f0*/  @P5 IMAD.MOV.U32 R5, RZ, RZ, R13 ;  /* 0x000000ffff055224 */ /* 0x000fca00078e000d */
[----:B------:R0:W-:Y:S04]  /*a500*/  @P5 STG.E.U16 desc[UR36][R4.64+0xf0], R86 ;  /* 0x0000f05604005986 */ /* 0x0001e8000c101524 */
[----:B------:R0:W-:Y:S02]  /*a510*/  @P2 STG.E.U16 desc[UR36][R12.64+0xf2], R87 ;  /* 0x0000f2570c002986 */ /* 0x0001e4000c101524 */
.L_x_280:
[----:B------:R-:W-:Y:S05]  /*a520*/  BSYNC B0 ;  /* 0x0000000000007941 */ /* 0x000fea0003800000 */
.L_x_28:
[----:B------:R-:W-:Y:S01]  /*a530*/  ULDC UR4, c[0x0][0xc] ;  /* 0x0000030000047ab9 */ /* 0x000fe20000000800 */
[----:B------:R-:W-:Y:S01]  /*a540*/  ULDC UR5, c[0x0][0x10] ;  /* 0x0000040000057ab9 */ /* 0x000fe20000000800 */
[----:B0-----:R-:W0:Y:S01]  /*a550*/  LDC R3, c[0x0][0x14] ;  /* 0x00000500ff037b82 */ /* 0x001e220000000800 */
[----:B------:R-:W-:Y:S01]  /*a560*/  UIMAD.WIDE.U32 UR4, UR4, UR5, URZ ;  /* 0x00000005040472a5 */ /* 0x000fe2000f8e003f */
[----:B------:R-:W-:Y:S01]  /*a570*/  PRMT R0, RZ, 0x7610, R0 ;  /* 0x00007610ff007816 */ /* 0x000fe20000000000 */
[----:B------:R-:W-:Y:S02]  /*a580*/  IMAD.MOV.U32 R153, RZ, RZ, -0x1 ;  /* 0xffffffffff997424 */ /* 0x000fe400078e00ff */
[----:B------:R-:W-:Y:S02]  /*a590*/  IMAD.MOV.U32 R23, RZ, RZ, -0x1 ;  /* 0xffffffffff177424 */ /* 0x000fe400078e00ff */
[----:B0-----:R-:W-:-:S04]  /*a5a0*/  IMAD.WIDE.U32 R16, R3, UR4, R16 ;  /* 0x0000000403107c25 */ /* 0x001fc8000f8e0010 */
[----:B------:R-:W-:Y:S01]  /*a5b0*/  IMAD R3, R3, UR5, RZ ;  /* 0x0000000503037c24 */ /* 0x000fe2000f8e02ff */
[----:B------:R-:W-:Y:S02]  /*a5c0*/  ULDC.64 UR4, c[0x0][0x650] ;  /* 0x0001940000047ab9 */ /* 0x000fe40000000a00 */
[----:B------:R-:W-:Y:S01]  /*a5d0*/  ISETP.GE.U32.AND P0, PT, R16, UR4, PT ;  /* 0x0000000410007c0c */ /* 0x000fe2000bf06070 */
[----:B------:R-:W-:-:S05]  /*a5e0*/  IMAD.IADD R17, R17, 0x1, R3 ;  /* 0x0000000111117824 */ /* 0x000fca00078e0203 */
[----:B------:R-:W-:-:S13]  /*a5f0*/  ISETP.GE.U32.AND.EX P0, PT, R17, UR5, PT, P0 ;  /* 0x0000000511007c0c */ /* 0x000fda000bf06100 */
[----:B------:R-:W-:Y:S05]  /*a600*/  @P0 BRA `(.L_x_281) ;  /* 0x0000000400640947 */ /* 0x000fea0003800000 */
[----:B------:R-:W0:Y:S01]  /*a610*/  S2R R12, SR_CTAID.X ;  /* 0x00000000000c7919 */ /* 0x000e220000002500 */
[----:B-12---:R-:W1:Y:S01]  /*a620*/  LDC.64 R10, c[0x0][0x628] ;  /* 0x00018a00ff0a7b82 */ /* 0x006e620000000a00 */
[----:B------:R-:W-:Y:S01]  /*a630*/  ULDC UR4, c[0x0][0x150] ;  /* 0x0000540000047ab9 */ /* 0x000fe20000000800 */
[----:B------:R-:W-:Y:S01]  /*a640*/  MOV R8, R16 ;  /* 0x0000001000087202 */ /* 0x000fe20000000f00 */
[----:B------:R-:W2:Y:S01]  /*a650*/  S2R R24, SR_CTAID.Y ;  /* 0x0000000000187919 */ /* 0x000ea20000002600 */
[----:B------:R-:W-:-:S04]  /*a660*/  IMAD.MOV.U32 R9, RZ, RZ, R17 ;  /* 0x000000ffff097224 */ /* 0x000fc800078e0011 */
[----:B------:R-:W2:Y:S08]  /*a670*/  LDC R21, c[0x0][0x144] ;  /* 0x00005100ff157b82 */ /* 0x000eb00000000800 */
[----:B------:R-:W2:Y:S08]  /*a680*/  LDC R0, c[0x0][0x630] ;  /* 0x00018c00ff007b82 */ /* 0x000eb00000000800 */
[----:B------:R-:W2:Y:S01]  /*a690*/  LDC.64 R14, c[0x0][0x620] ;  /* 0x00018800ff0e7b82 */ /* 0x000ea20000000a00 */
[----:B-1----:R-:W-:-:S04]  /*a6a0*/  ISETP.NE.U32.AND P0, PT, R10, RZ, PT ;  /* 0x000000ff0a00720c */ /* 0x002fc80003f05070 */
[----:B------:R-:W-:Y:S02]  /*a6b0*/  ISETP.NE.AND.EX P0, PT, R11, RZ, PT, P0 ;  /* 0x000000ff0b00720c */ /* 0x000fe40003f05300 */
[----:B0-----:R-:W-:-:S05]  /*a6c0*/  I2FP.F32.U32 R3, R12 ;  /* 0x0000000c00037245 */ /* 0x001fca0000201000 */
[----:B------:R-:W-:-:S04]  /*a6d0*/  FMUL R3, R3, UR4 ;  /* 0x0000000403037c20 */ /* 0x000fc80008400000 */
[----:B------:R0:W1:Y:S02]  /*a6e0*/  F2I.U32.TRUNC.NTZ R20, R3 ;  /* 0x0000000300147305 */ /* 0x000064000020f000 */
[----:B------:R-:W-:Y:S05]  /*a6f0*/  @!P0 BRA `(.L_x_282) ;  /* 0x0000000000288947 */ /* 0x000fea0003800000 */
[----:B0-----:R-:W0:Y:S02]  /*a700*/  LDC R3, c[0x0][0x634] ;  /* 0x00018d00ff037b82 */ /* 0x001e240000000800 */
[----:B0-----:R-:W-:-:S05]  /*a710*/  IADD3 R3, P0, R16, R3, RZ ;  /* 0x0000000310037210 */ /* 0x001fca0007f1e0ff */
[----:B------:R-:W-:-:S04]  /*a720*/  IMAD.X R13, RZ, RZ, R17, P0 ;  /* 0x000000ffff0d7224 */ /* 0x000fc800000e0611 */
[----:B------:R-:W-:-:S04]  /*a730*/  IMAD.WIDE.U32 R4, R13, R10, RZ ;  /* 0x0000000a0d047225 */ /* 0x000fc800078e00ff */
[----:B------:R-:W-:-:S04]  /*a740*/  IMAD.WIDE.U32 R6, P0, R3, R11, R4 ;  /* 0x0000000b03067225 */ /* 0x000fc80007800004 */
[----:B------:R-:W-:-:S04]  /*a750*/  IMAD.WIDE.U32 R4, R3, R10, RZ ;  /* 0x0000000a03047225 */ /* 0x000fc800078e00ff */
[----:B------:R-:W-:Y:S01]  /*a760*/  IMAD.X R9, RZ, RZ, RZ, P0 ;  /* 0x000000ffff097224 */ /* 0x000fe200000e06ff */
[----:B------:R-:W-:Y:S01]  /*a770*/  IADD3 RZ, P0, R5, R6, RZ ;  /* 0x0000000605ff7210 */ /* 0x000fe20007f1e0ff */
[----:B------:R-:W-:-:S04]  /*a780*/  IMAD.MOV.U32 R8, RZ, RZ, R7 ;  /* 0x000000ffff087224 */ /* 0x000fc800078e0007 */
[----:B------:R-:W-:-:S08]  /*a790*/  IMAD.WIDE.U32.X R8, R13, R11, R8, P0 ;  /* 0x0000000b0d087225 */ /* 0x000fd000000e0408 */
.L_x_282:
[----:B------:R-:W3:Y:S01]  /*a7a0*/  LDC.64 R28, c[0x0][0x640] ;  /* 0x00019000ff1c7b82 */ /* 0x000ee20000000a00 */
[-CC-:B--2---:R-:W-:Y:S01]  /*a7b0*/  SHF.R.U64 R23, R8, R0.reuse, R9.reuse ;  /* 0x0000000008177219 */ /* 0x184fe20000001209 */
[----:B-1----:R-:W-:Y:S01]  /*a7c0*/  IMAD.MOV R20, RZ, RZ, -R20 ;  /* 0x000000ffff147224 */ /* 0x002fe200078e0a14 */
[----:B------:R-:W-:Y:S01]  /*a7d0*/  SHF.R.U32.HI R0, RZ, R0, R9 ;  /* 0x00000000ff007219 */ /* 0x000fe20000011609 */
[----:B------:R-:W-:Y:S01]  /*a7e0*/  ULDC UR4, c[0x0][0x154] ;  /* 0x0000550000047ab9 */ /* 0x000fe20000000800 */
[----:B0-----:R-:W-:Y:S01]  /*a7f0*/  IADD3 R3, P0, RZ, -R23, RZ ;  /* 0x80000017ff037210 */ /* 0x001fe20007f1e0ff */
[----:B------:R-:W-:Y:S02]  /*a800*/  IMAD R21, R21, R20, R12 ;  /* 0x0000001415157224 */ /* 0x000fe400078e020c */
[----:B------:R-:W0:Y:S01]  /*a810*/  LDC R6, c[0x0][0x618] ;  /* 0x00018600ff067b82 */ /* 0x000e220000000800 */
[----:B------:R-:W-:Y:S02]  /*a820*/  IMAD.MOV.U32 R7, RZ, RZ, 0x1 ;  /* 0x00000001ff077424 */ /* 0x000fe400078e00ff */
[----:B------:R-:W-:-:S04]  /*a830*/  IMAD.X R5, RZ, RZ, ~R0, P0 ;  /* 0x000000ffff057224 */ /* 0x000fc800000e0e00 */
[-C--:B------:R-:W-:Y:S01]  /*a840*/  IMAD R0, R5, R14.reuse, RZ ;  /* 0x0000000e05007224 */ /* 0x080fe200078e02ff */
[----:B------:R-:W1:Y:S01]  /*a850*/  LDC R8, c[0x0][0x608] ;  /* 0x00018200ff087b82 */ /* 0x000e620000000800 */
[----:B------:R-:W-:-:S04]  /*a860*/  IMAD.WIDE.U32 R4, R3, R14, R16 ;  /* 0x0000000e03047225 */ /* 0x000fc800078e0010 */
[----:B------:R-:W-:Y:S01]  /*a870*/  IMAD R3, R3, R15, R0 ;  /* 0x0000000f03037224 */ /* 0x000fe200078e0200 */
[----:B------:R-:W-:Y:S02]  /*a880*/  I2FP.F32.U32 R0, R24 ;  /* 0x0000001800007245 */ /* 0x000fe40000201000 */
[----:B------:R-:W2:Y:S01]  /*a890*/  LDC R26, c[0x0][0x658] ;  /* 0x00019600ff1a7b82 */ /* 0x000ea20000000800 */
[----:B---3--:R-:W-:Y:S02]  /*a8a0*/  ISETP.NE.U32.AND P0, PT, R28, RZ, PT ;  /* 0x000000ff1c00720c */ /* 0x008fe40003f05070 */
[----:B------:R-:W-:Y:S01]  /*a8b0*/  IADD3 R3, R5, R3, RZ ;  /* 0x0000000305037210 */ /* 0x000fe20007ffe0ff */
[----:B------:R-:W-:Y:S01]  /*a8c0*/  FMUL R0, R0, UR4 ;  /* 0x0000000400007c20 */ /* 0x000fe20008400000 */
[----:B------:R-:W-:Y:S01]  /*a8d0*/  ISETP.NE.AND.EX P0, PT, R29, RZ, PT, P0 ;  /* 0x000000ff1d00720c */ /* 0x000fe20003f05300 */
[----:B------:R-:W-:Y:S02]  /*a8e0*/  IMAD.MOV.U32 R5, RZ, RZ, -0x1 ;  /* 0xffffffffff057424 */ /* 0x000fe400078e00ff */
[----:B------:R-:W3:Y:S01]  /*a8f0*/  LDC R15, c[0x0][0x148] ;  /* 0x00005200ff0f7b82 */ /* 0x000ee20000000800 */
[-CC-:B0-----:R-:W-:Y:S01]  /*a900*/  SHF.R.U64 R12, R4, R6.reuse, R3.reuse ;  /* 0x00000006040c7219 */ /* 0x181fe20000001203 */
[----:B------:R0:W0:Y:S01]  /*a910*/  F2I.U32.TRUNC.NTZ R13, R0 ;  /* 0x00000000000d7305 */ /* 0x000022000020f000 */
[----:B------:R-:W-:-:S05]  /*a920*/  SHF.R.U32.HI R3, RZ, R6, R3 ;  /* 0x00000006ff037219 */ /* 0x000fca0000011603 */
[----:B------:R-:W0:Y:S01]  /*a930*/  LDC R20, c[0x0][0x600] ;  /* 0x00018000ff147b82 */ /* 0x000e220000000800 */
[-CC-:B-1----:R-:W-:Y:S02]  /*a940*/  SHF.R.U64 R10, R12, R8.reuse, R3.reuse ;  /* 0x000000080c0a7219 */ /* 0x182fe40000001203 */
[----:B------:R-:W-:-:S05]  /*a950*/  SHF.R.U32.HI R3, RZ, R8, R3 ;  /* 0x00000008ff037219 */ /* 0x000fca0000011603 */
[----:B------:R-:W1:Y:S01]  /*a960*/  LDC R27, c[0x0][0x648] ;  /* 0x00019200ff1b7b82 */ /* 0x000e620000000800 */
[-C--:B--2---:R-:W-:Y:S02]  /*a970*/  SHF.L.U32 R4, R5, R26.reuse, RZ ;  /* 0x0000001a05047219 */ /* 0x084fe400000006ff */
[--C-:B------:R-:W-:Y:S02]  /*a980*/  SHF.R.U64 R14, R10, R26, R3.reuse ;  /* 0x0000001a0a0e7219 */ /* 0x100fe40000001203 */
[----:B------:R-:W-:Y:S02]  /*a990*/  LOP3.LUT R25, RZ, R4, RZ, 0x33, !PT ;  /* 0x00000004ff197212 */ /* 0x000fe400078e33ff */
[-C--:B------:R-:W-:Y:S01]  /*a9a0*/  SHF.R.U32.HI R5, RZ, R26.reuse, R3 ;  /* 0x0000001aff057219 */ /* 0x080fe20000011603 */
[----:B------:R-:W2:Y:S01]  /*a9b0*/  LDC R30, c[0x0][0x638] ;  /* 0x00018e00ff1e7b82 */ /* 0x000ea20000000800 */
[----:B------:R-:W-:Y:S01]  /*a9c0*/  SHF.L.U32 R152, R7, R26, RZ ;  /* 0x0000001a07987219 */ /* 0x000fe200000006ff */
[----:B------:R-:W-:-:S06]  /*a9d0*/  IMAD.MOV.U32 R4, RZ, RZ, R14 ;  /* 0x000000ffff047224 */ /* 0x000fcc00078e000e */
[----:B------:R-:W0:Y:S01]  /*a9e0*/  LDC R31, c[0x0][0x610] ;  /* 0x00018400ff1f7b82 */ /* 0x000e220000000800 */
[----:B------:R-:W-:Y:S05]  /*a9f0*/  @!P0 BRA `(.L_x_283) ;  /* 0x0000000000288947 */ /* 0x000fea0003800000 */
[----:B------:R-:W4:Y:S02]  /*aa00*/  LDC R3, c[0x0][0x64c] ;  /* 0x00019300ff037b82 */ /* 0x000f240000000800 */
[----:B----4-:R-:W-:-:S05]  /*aa10*/  IADD3 R3, P0, R14, R3, RZ ;  /* 0x000000030e037210 */ /* 0x010fca0007f1e0ff */
        /* <DEDUP_REMOVED lines=8> */
.L_x_283:
[----:B------:R-:W-:Y:S01]  /*aaa0*/  ISETP.NE.AND P0, PT, R2, 0x1, PT ;  /* 0x000000010200780c */ /* 0x000fe20003f05270 */
[----:B0-----:R-:W-:Y:S01]  /*aab0*/  VIADD R7, R20, 0xffffffff ;  /* 0xffffffff14077836 */ /* 0x001fe20000000000 */
[----:B-1----:R-:W-:Y:S01]  /*aac0*/  SHF.R.U64 R0, R4, R27, R5 ;  /* 0x0000001b04007219 */ /* 0x002fe20000001205 */
[----:B------:R-:W-:Y:S01]  /*aad0*/  IMAD.MOV.U32 R4, RZ, RZ, 0x1 ;  /* 0x00000001ff047424 */ /* 0x000fe200078e00ff */
[----:B------:R-:W-:Y:S02]  /*aae0*/  LOP3.LUT R5, R10, R25, RZ, 0xc0, !PT ;  /* 0x000000190a057212 */ /* 0x000fe400078ec0ff */
[----:B------:R-:W-:Y:S01]  /*aaf0*/  IADD3 R13, -R13, RZ, RZ ;  /* 0x000000ff0d0d7210 */ /* 0x000fe20007ffe1ff */
[----:B------:R-:W-:Y:S02]  /*ab00*/  IMAD.MOV R3, RZ, RZ, -R0 ;  /* 0x000000ffff037224 */ /* 0x000fe400078e0a00 */
[----:B------:R-:W-:Y:S01]  /*ab10*/  IMAD R152, R152, R0, R5 ;  /* 0x0000000098987224 */ /* 0x000fe200078e0205 */
[----:B------:R-:W-:Y:S01]  /*ab20*/  LOP3.LUT R5, R12, R7, RZ, 0xc0, !PT ;  /* 0x000000070c057212 */ /* 0x000fe200078ec0ff */
[----:B--2---:R-:W-:-:S02]  /*ab30*/  IMAD R0, R3, R30, R14 ;  /* 0x0000001e03007224 */ /* 0x004fc400078e020e */
[----:B---3--:R-:W-:Y:S02]  /*ab40*/  @P0 IMAD R21, R15, R13, R24 ;  /* 0x0000000d0f150224 */ /* 0x008fe400078e0218 */
[----:B------:R-:W-:Y:S01]  /*ab50*/  IMAD R3, R0, R20, R5 ;  /* 0x0000001400037224 */ /* 0x000fe200078e0205 */
[----:B------:R-:W-:Y:S01]  /*ab60*/  PRMT R0, R4, 0x7610, R0 ;  /* 0x0000761004007816 */ /* 0x000fe20000000000 */
[----:B------:R-:W-:-:S05]  /*ab70*/  IMAD R152, R152, R31, R21 ;  /* 0x0000001f98987224 */ /* 0x000fca00078e0215 */
[----:B------:R-:W-:Y:S02]  /*ab80*/  SEL R153, R3, R152, !P0 ;  /* 0x0000009803997207 */ /* 0x000fe40004000000 */
[----:B------:R-:W-:-:S07]  /*ab90*/  SEL R152, R152, R3, !P0 ;  /* 0x0000000398987207 */ /* 0x000fce0004000000 */
.L_x_281:
[----:B------:R-:W-:-:S13]  /*aba0*/  LOP3.LUT P0, RZ, R0, 0xff, RZ, 0xc0, !PT ;  /* 0x000000ff00ff7812 */ /* 0x000fda000780c0ff */
[----:B------:R-:W-:Y:S05]  /*abb0*/  @P0 BRA `(.L_x_284) ;  /* 0xffffff6000dc0947 */ /* 0x000fea000383ffff */
[----:B------:R-:W-:Y:S05]  /*abc0*/  EXIT ;  /* 0x000000000000794d */ /* 0x000fea0003800000 */
.L_x_3:
[----:B0-----:R-:W-:Y:S01]  /*abd0*/  ULDC.64 UR4, c[0x0][0x650] ;  /* 0x0001940000047ab9 */ /* 0x001fe20000000a00 */
        /* <DEDUP_REMOVED lines=8> */
[----:B------:R-:W-:Y:S01]  /*ac60*/  MOV R10, R16 ;  /* 0x00000010000a7202 */ /* 0x000fe20000000f00 */
[----:B------:R-:W-:-:S06]  /*ac70*/  IMAD.MOV.U32 R11, RZ, RZ, R17 ;  /* 0x000000ffff0b7224 */ /* 0x000fcc00078e0011 */
        /* <DEDUP_REMOVED lines=15> */
.L_x_286:
[--C-:B------:R-:W-:Y:S01]  /*ad70*/  SHF.R.U64 R12, R10, R14, R11.reuse ;  /* 0x0000000e0a0c7219 */ /* 0x100fe2000000120b */
[----:B------:R-:W0:Y:S01]  /*ad80*/  LDC R22, c[0x0][0x618] ;  /* 0x00018600ff167b82 */ /* 0x000e220000000800 */
[----:B------:R-:W-:Y:S01]  /*ad90*/  I2FP.F32.U32 R6, R4 ;  /* 0x0000000400067245 */ /* 0x000fe20000201000 */
[----:B------:R-:W-:Y:S01]  /*ada0*/  ULDC UR4, c[0x0][0x150] ;  /* 0x0000540000047ab9 */ /* 0x000fe20000000800 */
[----:B------:R-:W-:Y:S02]  /*adb0*/  SHF.R.U32.HI R5, RZ, R14, R11 ;  /* 0x0000000eff057219 */ /* 0x000fe4000001160b */
[----:B------:R-:W-:Y:S01]  /*adc0*/  IADD3 R9, P0, RZ, -R12, RZ ;  /* 0x8000000cff097210 */ /* 0x000fe20007f1e0ff */
[----:B------:R-:W-:Y:S01]  /*add0*/  FMUL R11, R6, UR4 ;  /* 0x00000004060b7c20 */ /* 0x000fe20008400000 */
[----:B------:R-:W-:Y:S01]  /*ade0*/  ULDC UR4, c[0x0][0x154] ;  /* 0x0000550000047ab9 */ /* 0x000fe20000000800 */
[----:B------:R-:W1:Y:S02]  /*adf0*/  LDC.64 R24, c[0x0][0x640] ;  /* 0x00019000ff187b82 */ /* 0x000e640000000a00 */
[----:B------:R-:W-:-:S02]  /*ae00*/  IMAD.X R5, RZ, RZ, ~R5, P0 ;  /* 0x000000ffff057224 */ /* 0x000fc400000e0e05 */
[----:B------:R-:W2:Y:S01]  /*ae10*/  F2I.U32.TRUNC.NTZ R11, R11 ;  /* 0x0000000b000b7305 */ /* 0x000ea2000020f000 */
[----:B------:R-:W-:-:S03]  /*ae20*/  IMAD.WIDE.U32 R6, R9, R20, R16 ;  /* 0x0000001409067225 */ /* 0x000fc600078e0010 */
[----:B------:R-:W3:Y:S01]  /*ae30*/  LDC R13, c[0x0][0x144] ;  /* 0x00005100ff0d7b82 */ /* 0x000ee20000000800 */
[----:B------:R-:W-:-:S04]  /*ae40*/  IMAD R8, R5, R20, RZ ;  /* 0x0000001405087224 */ /* 0x000fc800078e02ff */
[----:B------:R-:W-:Y:S02]  /*ae50*/  IMAD R5, R9, R21, R8 ;  /* 0x0000001509057224 */ /* 0x000fe400078e0208 */
[----:B------:R-:W-:Y:S01]  /*ae60*/  IMAD.MOV.U32 R8, RZ, RZ, -0x1 ;  /* 0xffffffffff087424 */ /* 0x000fe200078e00ff */
[----:B------:R-:W4:Y:S01]  /*ae70*/  LDC R14, c[0x0][0x608] ;  /* 0x00018200ff0e7b82 */ /* 0x000f220000000800 */
[----:B------:R-:W-:Y:S01]  /*ae80*/  IMAD.IADD R5, R7, 0x1, R5 ;  /* 0x0000000107057824 */ /* 0x000fe200078e0205 */
[----:B------:R-:W-:-:S04]  /*ae90*/  I2FP.F32.U32 R7, R3 ;  /* 0x0000000300077245 */ /* 0x000fc80000201000 */
[-CC-:B0-----:R-:W-:Y:S01]  /*aea0*/  SHF.R.U64 R10, R6, R22.reuse, R5.reuse ;  /* 0x00000016060a7219 */ /* 0x181fe20000001205 */
[----:B------:R-:W-:Y:S01]  /*aeb0*/  FMUL R7, R7, UR4 ;  /* 0x0000000407077c20 */ /* 0x000fe20008400000 */
[----:B------:R-:W0:Y:S01]  /*aec0*/  LDC R9, c[0x0][0x658] ;  /* 0x00019600ff097b82 */ /* 0x000e220000000800 */
[----:B--2---:R-:W-:Y:S02]  /*aed0*/  IADD3 R6, -R11, RZ, RZ ;  /* 0x000000ff0b067210 */ /* 0x004fe40007ffe1ff */
[----:B-1----:R-:W-:Y:S02]  /*aee0*/  ISETP.NE.U32.AND P0, PT, R24, RZ, PT ;  /* 0x000000ff1800720c */ /* 0x002fe40003f05070 */
[----:B------:R-:W-:Y:S02]  /*aef0*/  SHF.R.U32.HI R5, RZ, R22, R5 ;  /* 0x00000016ff057219 */ /* 0x000fe40000011605 */
[----:B------:R-:W-:Y:S01]  /*af00*/  ISETP.NE.AND.EX P0, PT, R25, RZ, PT, P0 ;  /* 0x000000ff1900720c */ /* 0x000fe20003f05300 */
[----:B------:R-:W1:Y:S01]  /*af10*/  LDC R20, c[0x0][0x148] ;  /* 0x00005200ff147b82 */ /* 0x000e620000000800 */
[----:B---3--:R-:W-:-:S02]  /*af20*/  IMAD R23, R13, R6, R4 ;  /* 0x000000060d177224 */ /* 0x008fc400078e0204 */
[----:B------:R-:W-:-:S05]  /*af30*/  IMAD.MOV.U32 R6, RZ, RZ, 0x1 ;  /* 0x00000001ff067424 */ /* 0x000fca00078e00ff */
[----:B------:R-:W2:Y:S01]  /*af40*/  LDC R21, c[0x0][0x600] ;  /* 0x00018000ff157b82 */ /* 0x000ea20000000800 */
[-CC-:B----4-:R-:W-:Y:S02]  /*af50*/  SHF.R.U64 R13, R10, R14.reuse, R5.reuse ;  /* 0x0000000e0a0d7219 */ /* 0x190fe40000001205 */
[----:B------:R-:W-:Y:S02]  /*af60*/  SHF.R.U32.HI R4, RZ, R14, R5 ;  /* 0x0000000eff047219 */ /* 0x000fe40000011605 */
[----:B------:R3:W4:Y:S03]  /*af70*/  F2I.U32.TRUNC.NTZ R14, R7 ;  /* 0x00000007000e7305 */ /* 0x000726000020f000 */
[----:B------:R-:W1:Y:S01]  /*af80*/  LDC R26, c[0x0][0x648] ;  /* 0x00019200ff1a7b82 */ /* 0x000e620000000800 */
[-C--:B0-----:R-:W-:Y:S02]  /*af90*/  SHF.R.U64 R15, R13, R9.reuse, R4 ;  /* 0x000000090d0f7219 */ /* 0x081fe40000001204 */
[----:B------:R-:W-:-:S02]  /*afa0*/  SHF.L.U32 R8, R8, R9, RZ ;  /* 0x0000000908087219 */ /* 0x000fc400000006ff */
[-C--:B------:R-:W-:Y:S01]  /*afb0*/  SHF.R.U32.HI R5, RZ, R9.reuse, R4 ;  /* 0x00000009ff057219 */ /* 0x080fe20000011604 */
[----:B------:R-:W-:Y:S01]  /*afc0*/  IMAD.MOV.U32 R4, RZ, RZ, R15 ;  /* 0x000000ffff047224 */ /* 0x000fe200078e000f */
[----:B------:R-:W-:Y:S01]  /*afd0*/  SHF.L.U32 R22, R6, R9, RZ ;  /* 0x0000000906167219 */ /* 0x000fe200000006ff */
[----:B------:R-:W0:Y:S01]  /*afe0*/  LDC R27, c[0x0][0x638] ;  /* 0x00018e00ff1b7b82 */ /* 0x000e220000000800 */
[----:B------:R-:W-:-:S07]  /*aff0*/  LOP3.LUT R28, RZ, R8, RZ, 0x33, !PT ;  /* 0x00000008ff1c7212 */ /* 0x000fce00078e33ff */
[----:B------:R-:W0:Y:S01]  /*b000*/  LDC R29, c[0x0][0x610] ;  /* 0x00018400ff1d7b82 */ /* 0x000e220000000800 */
[----:B---34-:R-:W-:Y:S05]  /*b010*/  @!P0 BRA `(.L_x_287) ;  /* 0x0000000000288947 */ /* 0x018fea0003800000 */
[----:B------:R-:W3:Y:S02]  /*b020*/  LDC R4, c[0x0][0x64c] ;  /* 0x00019300ff047b82 */ /* 0x000ee40000000800 */
[----:B---3--:R-:W-:-:S05]  /*b030*/  IADD3 R9, P0, R15, R4, RZ ;  /* 0x000000040f097210 */ /* 0x008fca0007f1e0ff */
        /* <DEDUP_REMOVED lines=8> */
.L_x_287:
[----:B------:R-:W-:Y:S01]  /*b0c0*/  ISETP.NE.AND P0, PT, R2, 0x1, PT ;  /* 0x000000010200780c */ /* 0x000fe20003f05270 */
[----:B--2---:R-:W-:Y:S01]  /*b0d0*/  VIADD R7, R21, 0xffffffff ;  /* 0xffffffff15077836 */ /* 0x004fe20000000000 */
[----:B-1----:R-:W-:Y:S01]  /*b0e0*/  SHF.R.U64 R5, R4, R26, R5 ;  /* 0x0000001a04057219 */ /* 0x002fe20000001205 */
[----:B------:R-:W-:Y:S01]  /*b0f0*/  IMAD.MOV.U32 R8, RZ, RZ, R12 ;  /* 0x000000ffff087224 */ /* 0x000fe200078e000c */
[----:B------:R-:W-:Y:S02]  /*b100*/  IADD3 R14, -R14, RZ, RZ ;  /* 0x000000ff0e0e7210 */ /* 0x000fe40007ffe1ff */
[----:B------:R-:W-:Y:S01]  /*b110*/  LOP3.LUT R4, R13, R28, RZ, 0xc0, !PT ;  /* 0x0000001c0d047212 */ /* 0x000fe200078ec0ff */
[----:B------:R-:W-:Y:S01]  /*b120*/  IMAD.MOV R6, RZ, RZ, -R5 ;  /* 0x000000ffff067224 */ /* 0x000fe200078e0a05 */
[----:B------:R-:W-:-:S03]  /*b130*/  LOP3.LUT R10, R10, R7, RZ, 0xc0, !PT ;  /* 0x000000070a0a7212 */ /* 0x000fc600078ec0ff */
[----:B------:R-:W-:Y:S02]  /*b140*/  IMAD R4, R22, R5, R4 ;  /* 0x0000000516047224 */ /* 0x000fe400078e0204 */
[----:B------:R-:W-:Y:S02]  /*b150*/  @P0 IMAD R23, R20, R14, R3 ;  /* 0x0000000e14170224 */ /* 0x000fe400078e0203 */
[----:B0-----:R-:W-:Y:S02]  /*b160*/  IMAD R3, R6, R27, R15 ;  /* 0x0000001b06037224 */ /* 0x001fe400078e020f */
[----:B------:R-:W-:Y:S02]  /*b170*/  IMAD R7, R4, R29, R23 ;  /* 0x0000001d04077224 */ /* 0x000fe400078e0217 */
[----:B------:R-:W-:Y:S02]  /*b180*/  IMAD R4, R3, R21, R10 ;  /* 0x0000001503047224 */ /* 0x000fe400078e020a */
[----:B------:R-:W-:-:S03]  /*b190*/  IMAD.MOV.U32 R6, RZ, RZ, 0x1 ;  /* 0x00000001ff067424 */ /* 0x000fc600078e00ff */
[----:B------:R-:W-:Y:S02]  /*b1a0*/  SEL R9, R4, R7, !P0 ;  /* 0x0000000704097207 */ /* 0x000fe40004000000 */
[----:B------:R-:W-:-:S07]  /*b1b0*/  SEL R7, R7, R4, !P0 ;  /* 0x0000000407077207 */ /* 0x000fce0004000000 */
.L_x_285:
[----:B------:R-:W-:-:S08]  /*b1c0*/  NOP ;  /* 0x0000000000007918 */ /* 0x000fd00000000000 */
[----:B------:R-:W0:-:S00]  /*b1d0*/  USETMAXREG.DEALLOC.CTAPOOL 0x28 ;  /* 0x00000028000079c8 */ /* 0x000e0000080e0500 */
[----:B0-----:R-:W-:-:S13]  /*b1e0*/  ISETP.NE.AND P0, PT, R0, RZ, PT ;  /* 0x000000ff0000720c */ /* 0x001fda0003f05270 */
[----:B------:R-:W-:Y:S05]  /*b1f0*/  @P0 EXIT ;  /* 0x000000000000094d */ /* 0x000fea0003800000 */
[----:B------:R-:W-:Y:S01]  /*b200*/  LOP3.LUT P0, RZ, R6, 0xff, RZ, 0xc0, !PT ;  /* 0x000000ff06ff7812 */ /* 0x000fe2000780c0ff */
[----:B------:R-:W-:Y:S02]  /*b210*/  IMAD.MOV.U32 R3, RZ, RZ, 0x1 ;  /* 0x00000001ff037424 */ /* 0x000fe400078e00ff */
[----:B------:R-:W-:-:S10]  /*b220*/  IMAD.MOV.U32 R0, RZ, RZ, RZ ;  /* 0x000000ffff007224 */ /* 0x000fd400078e00ff */
[----:B------:R-:W-:Y:S05]  /*b230*/  @!P0 BRA `(.L_x_288) ;  /* 0x0000000c00348947 */ /* 0x000fea0003800000 */
[----:B------:R-:W0:Y:S01]  /*b240*/  LDC R0, c[0x0][0x28c] ;  /* 0x0000a300ff007b82 */ /* 0x000e220000000800 */
[----:B------:R-:W-:Y:S01]  /*b250*/  ULDC UR5, c[0x0][0x600] ;  /* 0x0001800000057ab9 */ /* 0x000fe20000000800 */
[----:B------:R-:W-:Y:S01]  /*b260*/  ULDC UR4, c[0x0][0xc] ;  /* 0x0000030000047ab9 */ /* 0x000fe20000000800 */
[----:B------:R-:W-:Y:S01]  /*b270*/  UIADD3 UR16, UR5, -0x1, URZ ;  /* 0xffffffff05107890 */ /* 0x000fe2000fffe03f */
[C---:B------:R-:W-:Y:S01]  /*b280*/  LOP3.LUT P2, RZ, R18.reuse, 0x7f, RZ, 0xc0, !PT ;  /* 0x0000007f12ff7812 */ /* 0x040fe2000784c0ff */
[----:B------:R-:W-:Y:S01]  /*b290*/  ULDC UR6, c[0x0][0x658] ;  /* 0x0001960000067ab9 */ /* 0x000fe20000000800 */
[----:B------:R-:W-:Y:S01]  /*b2a0*/  ULDC UR5, c[0x0][0x10] ;  /* 0x0000040000057ab9 */ /* 0x000fe20000000800 */
[----:B------:R-:W-:Y:S01]  /*b2b0*/  UMOV UR7, 0xffffffff ;  /* 0xffffffff00077882 */ /* 0x000fe20000000000 */
[----:B------:R-:W-:Y:S01]  /*b2c0*/  UMOV UR8, 0x1 ;  /* 0x0000000100087882 */ /* 0x000fe20000000000 */
[----:B------:R-:W-:Y:S01]  /*b2d0*/  UIMAD.WIDE.U32 UR4, UR4, UR5, URZ ;  /* 0x00000005040472a5 */ /* 0x000fe2000f8e003f */
[----:B------:R-:W-:Y:S01]  /*b2e0*/  LOP3.LUT P0, RZ, R18, 0x1f, RZ, 0xc0, !PT ;  /* 0x0000001f12ff7812 */ /* 0x000fe2000780c0ff */
[----:B------:R-:W-:Y:S01]  /*b2f0*/  USHF.L.U32 UR7, UR7, UR6, URZ ;  /* 0x0000000607077299 */ /* 0x000fe2000800063f */
[----:B------:R-:W-:Y:S01]  /*b300*/  BSSY B0, `(.L_x_288) ;  /* 0x00000c0000007945 */ /* 0x000fe20003800000 */
[----:B------:R-:W-:Y:S01]  /*b310*/  USHF.L.U32 UR18, UR8, UR6, URZ ;  /* 0x0000000608127299 */ /* 0x000fe2000800063f */
[----:B------:R-:W-:Y:S01]  /*b320*/  IMAD.MOV.U32 R11, RZ, RZ, 0x1 ;  /* 0x00000001ff0b7424 */ /* 0x000fe200078e00ff */
[----:B------:R-:W-:Y:S01]  /*b330*/  LOP3.LUT R18, R19, 0x2, RZ, 0xfc, !PT ;  /* 0x0000000213127812 */ /* 0x000fe200078efcff */
[----:B------:R-:W-:Y:S01]  /*b340*/  ULDC UR6, c[0x0][0x14] ;  /* 0x0000050000067ab9 */ /* 0x000fe20000000800 */
[----:B------:R-:W-:Y:S01]  /*b350*/  PLOP3.LUT P0, PT, P0, P2, PT, 0x8a, 0x0 ;  /* 0x000000000000781c */ /* 0x000fe20000705172 */
[----:B------:R-:W-:-:S02]  /*b360*/  UIMAD.WIDE.U32 UR20, UR4, UR6, URZ ;  /* 0x00000006041472a5 */ /* 0x000fc4000f8e003f */
[----:B------:R-:W-:Y:S02]  /*b370*/  UIMAD UR13, UR5, UR6, URZ ;  /* 0x00000006050d72a4 */ /* 0x000fe4000f8e023f */
[----:B------:R-:W-:Y:S01]  /*b380*/  ULOP3.LUT UR17, URZ, UR7, URZ, 0x33, !UPT ;  /* 0x000000073f117292 */ /* 0x000fe2000f8e333f */
[----:B0-----:R-:W-:Y:S01]  /*b390*/  IADD3 R0, R0, 0x3f, RZ ;  /* 0x0000003f00007810 */ /* 0x001fe20007ffe0ff */
[----:B------:R-:W-:Y:S01]  /*b3a0*/  UIADD3 UR13, UR21, UR13, URZ ;  /* 0x0000000d150d7290 */ /* 0x000fe2000fffe03f */
[----:B------:R-:W-:Y:S02]  /*b3b0*/  ULDC.64 UR22, c[0x0][0x198] ;  /* 0x0000660000167ab9 */ /* 0x000fe40000000a00 */
[----:B------:R-:W-:-:S04]  /*b3c0*/  SHF.R.S32.HI R3, RZ, 0x1f, R0 ;  /* 0x0000001fff037819 */ /* 0x000fc80000011400 */
[----:B------:R-:W-:Y:S01]  /*b3d0*/  LEA.HI R3, R3, R0, RZ, 0x6 ;  /* 0x0000000003037211 */ /* 0x000fe200078f30ff */
[----:B------:R-:W-:-:S03]  /*b3e0*/  IMAD.MOV.U32 R0, RZ, RZ, RZ ;  /* 0x000000ffff007224 */ /* 0x000fc600078e00ff */
[----:B------:R-:W-:Y:S01]  /*b3f0*/  SHF.R.S32.HI R13, RZ, 0x6, R3 ;  /* 0x00000006ff0d7819 */ /* 0x000fe20000011403 */
[----:B------:R-:W-:-:S04]  /*b400*/  IMAD.MOV.U32 R3, RZ, RZ, 0x1 ;  /* 0x00000001ff037424 */ /* 0x000fc800078e00ff */
[----:B------:R-:W-:-:S07]  /*b410*/  VIADD R10, R13, 0x1 ;  /* 0x000000010d0a7836 */ /* 0x000fce0000000000 */
.L_x_300:
[----:B------:R-:W-:-:S03]  /*b420*/  UMOV UR4, 0xffffffff ;  /* 0xffffffff00047882 */ /* 0x000fc60000000000 */
[----:B------:R-:W-:Y:S05]  /*b430*/  BRA.DIV UR4, `(.L_x_289) ;  /* 0x0000000e04a07947 */ /* 0x000fea000b800000 */
[----:B------:R-:W-:-:S13]  /*b440*/  ELECT P6, URZ, PT ;  /* 0x00000000003f782f */ /* 0x000fda00038c0000 */
.L_x_311:
[----:B------:R-:W0:Y:S01]  /*b450*/  LDC R4, c[0x0][0x28c] ;  /* 0x0000a300ff047b82 */ /* 0x000e220000000800 */
[----:B------:R-:W-:Y:S01]  /*b460*/  BSSY B1, `(.L_x_290) ;  /* 0x0000037000017945 */ /* 0x000fe20003800000 */
[----:B0-----:R-:W-:-:S13]  /*b470*/  ISETP.LT.OR P6, PT, R4, 0x1, !P6 ;  /* 0x000000010400780c */ /* 0x001fda00077c1670 */
[----:B------:R-:W-:Y:S05]  /*b480*/  @P6 BRA `(.L_x_291) ;  /* 0x0000000000d06947 */ /* 0x000fea0003800000 */
[----:B------:R-:W-:Y:S01]  /*b490*/  IMAD.SHL.U32 R14, R9, 0x80, RZ ;  /* 0x00000080090e7824 */ /* 0x000fe200078e00ff */
[----:B------:R-:W-:Y:S01]  /*b4a0*/  MOV R20, RZ ;  /* 0x000000ff00147202 */ /* 0x000fe20000000f00 */
[----:B------:R-:W-:Y:S02]  /*b4b0*/  IMAD.SHL.U32 R15, R7, 0x100, RZ ;  /* 0x00000100070f7824 */ /* 0x000fe400078e00ff */
[----:B------:R-:W-:Y:S02]  /*b4c0*/  IMAD.MOV.U32 R4, RZ, RZ, R10 ;  /* 0x000000ffff047224 */ /* 0x000fe400078e000a */
[----:B------:R-:W-:Y:S02]  /*b4d0*/  IMAD.MOV.U32 R5, RZ, RZ, R3 ;  /* 0x000000ffff057224 */ /* 0x000fe400078e0003 */
[----:B------:R-:W-:-:S07]  /*b4e0*/  IMAD.MOV.U32 R6, RZ, RZ, R0 ;  /* 0x000000ffff067224 */ /* 0x000fce00078e0000 */
.L_x_295:
[----:B------:R-:W0:Y:S01]  /*b4f0*/  S2R R12, SR_CgaCtaId ;  /* 0x00000000000c7919 */ /* 0x000e220000008800 */
[----:B------:R-:W-:Y:S01]  /*b500*/  MOV R7, 0x400 ;  /* 0x0000040000077802 */ /* 0x000fe20000000f00 */
[----:B------:R-:W1:Y:S03]  /*b510*/  @!P2 LDC R9, c[0x0][0x500] ;  /* 0x00014000ff09ab82 */ /* 0x000e660000000800 */
[----:B0-----:R-:W-:Y:S02]  /*b520*/  LEA R21, R12, R7, 0x18 ;  /* 0x000000070c157211 */ /* 0x001fe400078ec0ff */
[----:B------:R-:W-:-:S03]  /*b530*/  SHF.L.U32 R7, R5, 0x1f, RZ ;  /* 0x0000001f05077819 */ /* 0x000fc600000006ff */
[----:B------:R-:W-:-:S04]  /*b540*/  IMAD R12, R6, 0x8, R21 ;  /* 0x00000008060c7824 */ /* 0x000fc800078e0215 */
[----:B------:R-:W0:Y:S02]  /*b550*/  SYNCS.PHASECHK.TRANS64.TRYWAIT P1, [R12+URZ+0x20], R7 ;  /* 0x000020070c0075a7 */ /* 0x000e24000802017f */
[----:B01----:R-:W-:Y:S05]  /*b560*/  @!P1 BRA `(.L_x_292) ;  /* 0x0000000c00749947 */ /* 0x003fea0003800000 */
.L_x_312:
[----:B0-----:R-:W-:Y:S01]  /*b570*/  PRMT R7, R18, 0x9910, RZ ;  /* 0x0000991012077816 */ /* 0x001fe200000000ff */
[----:B------:R0:W-:Y:S03]  /*b580*/  @!P2 SYNCS.ARRIVE.TRANS64 RZ, [R12+URZ], R9 ;  /* 0x000000090cffa9a7 */ /* 0x0001e6000800003f */
[----:B------:R-:W-:-:S13]  /*b590*/  ISETP.NE.AND P1, PT, R7, 0x2, PT ;  /* 0x000000020700780c */ /* 0x000fda0003f25270 */
[----:B0-----:R-:W-:Y:S05]  /*b5a0*/  @P1 BRA `(.L_x_293) ;  /* 0x0000000000041947 */ /* 0x001fea0003800000 */
[----:B------:R-:W-:Y:S01]  /*b5b0*/  BPT.TRAP 0x1 ;  /* 0x000000040000795c */ /* 0x000fe20000300000 */
.L_x_293:
[----:B------:R-:W-:Y:S05]  /*b5c0*/  @P0 BRA `(.L_x_294) ;  /* 0x0000000000040947 */ /* 0x000fea0003800000 */
[----:B------:R-:W-:Y:S01]  /*b5d0*/  BPT.TRAP 0x1 ;  /* 0x000000040000795c */ /* 0x000fe20000300000 */
.L_x_294:
[--C-:B------:R-:W-:Y:S01]  /*b5e0*/  IMAD R7, R6, 0x8000, R21.reuse ;  /* 0x0000800006077824 */ /* 0x100fe200078e0215 */
[----:B------:R-:W-:Y:S01]  /*b5f0*/  R2UR UR9, R12 ;  /* 0x000000000c0972ca */ /* 0x000fe200000e0000 */
[----:B------:R-:W-:Y:S01]  /*b600*/  IMAD R21, R6, 0x4000, R21 ;  /* 0x0000400006157824 */ /* 0x000fe200078e0215 */
[----:B------:R-:W-:Y:S01]  /*b610*/  UIADD3 UR4, UP0, UR22, 0xf0, URZ ;  /* 0x000000f016047890 */ /* 0x000fe2000ff1e03f */
[----:B------:R-:W-:Y:S01]  /*b620*/  VIADD R4, R4, 0xffffffff ;  /* 0xffffffff04047836 */ /* 0x000fe20000000000 */
[----:B------:R-:W-:Y:S01]  /*b630*/  R2UR UR5, R7 ;  /* 0x00000000070572ca */ /* 0x000fe200000e0000 */
[----:B------:R-:W-:Y:S01]  /*b640*/  UIADD3 UR24, UP1, UR22, 0x1f0, URZ ;  /* 0x000001f016187890 */ /* 0x000fe2000ff3e03f */
[----:B------:R-:W-:Y:S01]  /*b650*/  R2UR UR8, R21 ;  /* 0x00000000150872ca */ /* 0x000fe200000e0000 */
[----:B------:R-:W-:Y:S01]  /*b660*/  UMOV UR6, 0x0 ;  /* 0x0000000000067882 */ /* 0x000fe20000000000 */
[----:B------:R-:W-:Y:S01]  /*b670*/  R2UR UR11, R15 ;  /* 0x000000000f0b72ca */ /* 0x000fe200000e0000 */
[----:B------:R-:W-:Y:S01]  /*b680*/  UIADD3.X UR25, URZ, UR23, URZ, UP1, !UPT ;  /* 0x000000173f197290 */ /* 0x000fe20008ffe43f */
[----:B------:R-:W-:Y:S01]  /*b690*/  R2UR UR10, R20 ;  /* 0x00000000140a72ca */ /* 0x000fe200000e0000 */
[----:B------:R-:W-:Y:S01]  /*b6a0*/  UMOV UR7, 0x10000000 ;  /* 0x1000000000077882 */ /* 0x000fe20000000000 */
[----:B------:R-:W-:Y:S01]  /*b6b0*/  R2UR UR12, R8 ;  /* 0x00000000080c72ca */ /* 0x000fe200000e0000 */
[----:B------:R-:W-:Y:S01]  /*b6c0*/  VIADD R20, R20, 0x40 ;  /* 0x0000004014147836 */ /* 0x000fe20000000000 */
[----:B------:R-:W-:-:S02]  /*b6d0*/  R2UR UR19, R14 ;  /* 0x000000000e1372ca */ /* 0x000fc400000e0000 */
[----:B------:R-:W-:Y:S01]  /*b6e0*/  ISETP.GT.AND P3, PT, R4, 0x1, PT ;  /* 0x000000010400780c */ /* 0x000fe20003f64270 */
[----:B------:R-:W-:Y:S01]  /*b6f0*/  UIADD3 UR14, UR5, 0x100, URZ ;  /* 0x00000100050e7890 */ /* 0x000fe2000fffe03f */
[----:B------:R-:W-:Y:S01]  /*b700*/  IADD3 R6, R6, 0x1, RZ ;  /* 0x0000000106067810 */ /* 0x000fe20007ffe0ff */
[----:B------:R-:W-:Y:S02]  /*b710*/  UIADD3.X UR5, URZ, UR23, URZ, UP0, !UPT ;  /* 0x000000173f057290 */ /* 0x000fe400087fe43f */
[----:B------:R-:W-:Y:S01]  /*b720*/  UIADD3 UR15, UR8, 0x20100, URZ ;  /* 0x00020100080f7890 */ /* 0x000fe2000fffe03f */
[----:B------:R-:W-:Y:S02]  /*b730*/  ISETP.NE.AND P1, PT, R6, 0x4, PT ;  /* 0x000000040600780c */ /* 0x000fe40003f25270 */
[----:B------:R-:W-:Y:S02]  /*b740*/  UMOV UR8, UR14 ;  /* 0x0000000e00087c82 */ /* 0x000fe40008000000 */
[----:B------:R-:W-:-:S02]  /*b750*/  SEL R12, RZ, 0x1, P1 ;  /* 0x00000001ff0c7807 */ /* 0x000fc40000800000 */
[----:B------:R0:W-:Y:S01]  /*b760*/  UTMALDG.3D [UR8], [UR4], desc[UR6] ;  /* 0x00000608040075b4 */ /* 0x0001e20008011000 */
[----:B------:R-:W-:Y:S02]  /*b770*/  SEL R6, R6, RZ, P1 ;  /* 0x000000ff06067207 */ /* 0x000fe40000800000 */
[----:B------:R-:W-:Y:S01]  /*b780*/  LOP3.LUT R5, R5, R12, RZ, 0x3c, !PT ;  /* 0x0000000c05057212 */ /* 0x000fe200078e3cff */
[----:B0-----:R-:W-:Y:S01]  /*b790*/  UMOV UR8, UR15 ;  /* 0x0000000f00087c82 */ /* 0x001fe20008000000 */
[----:B------:R-:W-:Y:S02]  /*b7a0*/  UMOV UR11, UR19 ;  /* 0x00000013000b7c82 */ /* 0x000fe40008000000 */
[----:B------:R0:W-:Y:S02]  /*b7b0*/  UTMALDG.3D [UR8], [UR24], desc[UR6] ;  /* 0x00000608180075b4 */ /* 0x0001e40008011000 */
[----:B0-----:R-:W-:Y:S05]  /*b7c0*/  @P3 BRA `(.L_x_295) ;  /* 0xfffffffc00483947 */ /* 0x001fea000383ffff */
.L_x_291:
[----:B------:R-:W-:Y:S05]  /*b7d0*/  BSYNC B1 ;  /* 0x0000000000017941 */ /* 0x000fea0003800000 */
.L_x_290:
[----:B------:R-:W-:Y:S01]  /*b7e0*/  LOP3.LUT P3, RZ, R11, 0xff, RZ, 0xc0, !PT ;  /* 0x000000ff0bff7812 */ /* 0x000fe2000786c0ff */
[----:B------:R-:W-:Y:S01]  /*b7f0*/  IMAD.IADD R0, R13, 0x1, R0 ;  /* 0x000000010d007824 */ /* 0x000fe200078e0200 */
[----:B------:R-:W-:Y:S01]  /*b800*/  IADD3 R16, P4, R16, UR20, RZ ;  /* 0x0000001410107c10 */ /* 0x000fe2000ff9e0ff */
[----:B------:R-:W-:Y:S01]  /*b810*/  ULDC.64 UR4, c[0x0][0x650] ;  /* 0x0001940000047ab9 */ /* 0x000fe20000000a00 */
[----:B------:R-:W-:Y:S01]  /*b820*/  BSSY B1, `(.L_x_296) ;  /* 0x000006b000017945 */ /* 0x000fe20003800000 */
[----:B------:R-:W-:Y:S01]  /*b830*/  IMAD.MOV.U32 R7, RZ, RZ, -0x1 ;  /* 0xffffffffff077424 */ /* 0x000fe200078e00ff */
[----:B------:R-:W-:Y:S01]  /*b840*/  SHF.R.U32.HI R4, RZ, 0x2, R0 ;  /* 0x00000002ff047819 */ /* 0x000fe20000011600 */
[----:B------:R-:W-:Y:S01]  /*b850*/  IMAD.MOV.U32 R9, RZ, RZ, -0x1 ;  /* 0xffffffffff097424 */ /* 0x000fe200078e00ff */
[----:B------:R-:W-:Y:S01]  /*b860*/  ISETP.GT.U32.AND P1, PT, R0, 0x3, PT ;  /* 0x000000030000780c */ /* 0x000fe20003f24070 */
[----:B------:R-:W-:Y:S01]  /*b870*/  IMAD.MOV.U32 R8, RZ, RZ, -0x1 ;  /* 0xffffffffff087424 */ /* 0x000fe200078e00ff */
[----:B------:R-:W-:-:S02]  /*b880*/  LOP3.LUT R4, R4, 0x1, RZ, 0xc0, !PT ;  /* 0x0000000104047812 */ /* 0x000fc400078ec0ff */
[----:B------:R-:W-:Y:S01]  /*b890*/  ISETP.LT.U32.AND P1, PT, R13, 0x4, P1 ;  /* 0x000000040d00780c */ /* 0x000fe20000f21070 */
[----:B------:R-:W0:Y:S01]  /*b8a0*/  @P3 S2R R6, SR_CgaCtaId ;  /* 0x0000000000063919 */ /* 0x000e220000008800 */
[----:B------:R-:W-:Y:S02]  /*b8b0*/  @P3 MOV R5, 0x400 ;  /* 0x0000040000053802 */ /* 0x000fe40000000f00 */
[----:B------:R-:W-:Y:S02]  /*b8c0*/  IADD3.X R17, R17, UR13, RZ, P4, !PT ;  /* 0x0000000d11117c10 */ /* 0x000fe4000a7fe4ff */
[----:B------:R-:W-:Y:S02]  /*b8d0*/  ISETP.GE.U32.AND P4, PT, R16, UR4, PT ;  /* 0x0000000410007c0c */ /* 0x000fe4000bf86070 */
[----:B------:R-:W-:Y:S02]  /*b8e0*/  LOP3.LUT R0, R0, 0x3, RZ, 0xc0, !PT ;  /* 0x0000000300007812 */ /* 0x000fe400078ec0ff */
[----:B------:R-:W-:-:S02]  /*b8f0*/  PRMT R11, RZ, 0x7610, R11 ;  /* 0x00007610ff0b7816 */ /* 0x000fc4000000000b */
[----:B0-----:R-:W-:-:S04]  /*b900*/  @P3 LEA R5, R6, R5, 0x18 ;  /* 0x0000000506053211 */ /* 0x001fc800078ec0ff */
[----:B------:R0:W-:Y:S01]  /*b910*/  @P3 SYNCS.ARRIVE.TRANS64.A1T0 RZ, [R5+URZ+0x58], RZ ;  /* 0x000058ff05ff39a7 */ /* 0x0001e2000810003f */
[----:B------:R-:W-:Y:S02]  /*b920*/  ISETP.NE.U32.AND P3, PT, R4, 0x1, PT ;  /* 0x000000010400780c */ /* 0x000fe40003f65070 */
[----:B------:R-:W-:Y:S02]  /*b930*/  SEL R4, RZ, 0x1, !P1 ;  /* 0x00000001ff047807 */ /* 0x000fe40004800000 */
[----:B------:R-:W-:Y:S02]  /*b940*/  ISETP.GE.U32.AND.EX P1, PT, R17, UR5, PT, P4 ;  /* 0x0000000511007c0c */ /* 0x000fe4000bf26140 */
[----:B------:R-:W-:-:S04]  /*b950*/  ISETP.GT.U32.AND P3, PT, R13, 0x3, !P3 ;  /* 0x000000030d00780c */ /* 0x000fc80005f64070 */
[----:B0-----:R-:W-:-:S04]  /*b960*/  SEL R5, RZ, 0x1, !P3 ;  /* 0x00000001ff057807 */ /* 0x001fc80005800000 */
[--C-:B------:R-:W-:Y:S02]  /*b970*/  LOP3.LUT R3, R5, R3, R4.reuse, 0x96, !PT ;  /* 0x0000000305037212 */ /* 0x100fe400078e9604 */
[----:B------:R-:W-:Y:S01]  /*b980*/  PRMT R4, RZ, 0x7610, R4 ;  /* 0x00007610ff047816 */ /* 0x000fe20000000004 */
[----:B------:R-:W-:Y:S06]  /*b990*/  @P1 BRA `(.L_x_297) ;  /* 0x00000004004c1947 */ /* 0x000fec0003800000 */
[----:B------:R-:W-:Y:S01]  /*b9a0*/  ULDC.64 UR4, c[0x0][0x628] ;  /* 0x00018a0000047ab9 */ /* 0x000fe20000000a00 */
[----:B------:R-:W0:Y:S01]  /*b9b0*/  S2R R14, SR_CTAID.X ;  /* 0x00000000000e7919 */ /* 0x000e220000002500 */
[----:B------:R-:W-:Y:S01]  /*b9c0*/  ISETP.NE.U32.AND P1, PT, RZ, UR4, PT ;  /* 0x00000004ff007c0c */ /* 0x000fe2000bf25070 */
[----:B------:R-:W-:Y:S01]  /*b9d0*/  ULDC UR7, c[0x0][0x630] ;  /* 0x00018c0000077ab9 */ /* 0x000fe20000000800 */
[----:B------:R-:W-:Y:S01]  /*b9e0*/  MOV R4, R16 ;  /* 0x0000001000047202 */ /* 0x000fe20000000f00 */
[----:B------:R-:W1:Y:S01]  /*b9f0*/  S2R R12, SR_CTAID.Y ;  /* 0x00000000000c7919 */ /* 0x000e620000002600 */
[----:B------:R-:W-:Y:S01]  /*ba00*/  ISETP.NE.AND.EX P1, PT, RZ, UR5, PT, P1 ;  /* 0x00000005ff007c0c */ /* 0x000fe2000bf25310 */
[----:B------:R-:W-:-:S12]  /*ba10*/  IMAD.MOV.U32 R5, RZ, RZ, R17 ;  /* 0x000000ffff057224 */ /* 0x000fd800078e0011 */
[----:B------:R-:W-:Y:S05]  /*ba20*/  @!P1 BRA `(.L_x_298) ;  /* 0x0000000000289947 */ /* 0x000fea0003800000 */
[----:B------:R-:W-:Y:S02]  /*ba30*/  ULDC UR6, c[0x0][0x634] ;  /* 0x00018d0000067ab9 */ /* 0x000fe40000000800 */
[----:B------:R-:W-:-:S05]  /*ba40*/  IADD3 R9, P1, R16, UR6, RZ ;  /* 0x0000000610097c10 */ /* 0x000fca000ff3e0ff */
[----:B------:R-:W-:-:S04]  /*ba50*/  IMAD.X R15, RZ, RZ, R17, P1 ;  /* 0x000000ffff0f7224 */ /* 0x000fc800008e0611 */
[----:B------:R-:W-:-:S04]  /*ba60*/  IMAD.WIDE.U32 R6, R15, UR4, RZ ;  /* 0x000000040f067c25 */ /* 0x000fc8000f8e00ff */
[----:B------:R-:W-:-:S04]  /*ba70*/  IMAD.WIDE.U32 R6, P1, R9, UR5, R6 ;  /* 0x0000000509067c25 */ /* 0x000fc8000f820006 */
[----:B------:R-:W-:-:S04]  /*ba80*/  IMAD.WIDE.U32 R8, R9, UR4, RZ ;  /* 0x0000000409087c25 */ /* 0x000fc8000f8e00ff */
[----:B------:R-:W-:Y:S01]  /*ba90*/  IMAD.X R5, RZ, RZ, RZ, P1 ;  /* 0x000000ffff057224 */ /* 0x000fe200008e06ff */
[----:B------:R-:W-:Y:S01]  /*baa0*/  IADD3 RZ, P1, R9, R6, RZ ;  /* 0x0000000609ff7210 */ /* 0x000fe20007f3e0ff */
[----:B------:R-:W-:-:S04]  /*bab0*/  IMAD.MOV.U32 R4, RZ, RZ, R7 ;  /* 0x000000ffff047224 */ /* 0x000fc800078e0007 */
[----:B------:R-:W-:-:S08]  /*bac0*/  IMAD.WIDE.U32.X R4, R15, UR5, R4, P1 ;  /* 0x000000050f047c25 */ /* 0x000fd000088e0404 */
.L_x_298:
[--C-:B------:R-:W-:Y:S01]  /*bad0*/  SHF.R.U64 R8, R4, UR7, R5.reuse ;  /* 0x0000000704087c19 */ /* 0x100fe20008001205 */
[----:B------:R-:W-:Y:S01]  /*bae0*/  ULDC.64 UR4, c[0x0][0x620] ;  /* 0x0001880000047ab9 */ /* 0x000fe20000000a00 */
[----:B------:R-:W-:Y:S01]  /*baf0*/  SHF.R.U32.HI R4, RZ, UR7, R5 ;  /* 0x00000007ff047c19 */ /* 0x000fe20008011605 */
[----:B------:R-:W2:Y:S01]  /*bb00*/  LDC R25, c[0x0][0x144] ;  /* 0x00005100ff197b82 */ /* 0x000ea20000000800 */
[----:B------:R-:W-:Y:S01]  /*bb10*/  IADD3 R7, P1, RZ, -R8, RZ ;  /* 0x80000008ff077210 */ /* 0x000fe20007f3e0ff */
[----:B------:R-:W-:Y:S01]  /*bb20*/  ULDC.64 UR8, c[0x0][0x640] ;  /* 0x0001900000087ab9 */ /* 0x000fe20000000a00 */
[----:B0-----:R-:W-:Y:S01]  /*bb30*/  I2FP.F32.U32 R9, R14 ;  /* 0x0000000e00097245 */ /* 0x001fe20000201000 */
[----:B------:R-:W-:Y:S02]  /*bb40*/  ULDC UR6, c[0x0][0x608] ;  /* 0x0001820000067ab9 */ /* 0x000fe40000000800 */
[----:B------:R-:W-:Y:S01]  /*bb50*/  IMAD.X R4, RZ, RZ, ~R4, P1 ;  /* 0x000000ffff047224 */ /* 0x000fe200008e0e04 */
[----:B------:R-:W-:Y:S01]  /*bb60*/  ISETP.NE.U32.AND P1, PT, RZ, UR8, PT ;  /* 0x00000008ff007c0c */ /* 0x000fe2000bf25070 */
[----:B------:R-:W0:Y:S02]  /*bb70*/  LDC R21, c[0x0][0x148] ;  /* 0x00005200ff157b82 */ /* 0x000e240000000800 */
[----:B------:R-:W-:Y:S01]  /*bb80*/  IMAD R6, R4, UR4, RZ ;  /* 0x0000000404067c24 */ /* 0x000fe2000f8e02ff */
[----:B------:R-:W-:Y:S01]  /*bb90*/  ISETP.NE.AND.EX P1, PT, RZ, UR9, PT, P1 ;  /* 0x00000009ff007c0c */ /* 0x000fe2000bf25310 */
[----:B------:R-:W-:Y:S01]  /*bba0*/  IMAD.WIDE.U32 R4, R7, UR4, R16 ;  /* 0x0000000407047c25 */ /* 0x000fe2000f8e0010 */
[----:B------:R-:W-:-:S03]  /*bbb0*/  ULDC UR4, c[0x0][0x150] ;  /* 0x0000540000047ab9 */ /* 0x000fc60000000800 */
[----:B------:R-:W-:Y:S02]  /*bbc0*/  IMAD R7, R7, UR5, R6 ;  /* 0x0000000507077c24 */ /* 0x000fe4000f8e0206 */
[----:B------:R-:W-:Y:S01]  /*bbd0*/  FMUL R6, R9, UR4 ;  /* 0x0000000409067c20 */ /* 0x000fe20008400000 */
[----:B------:R-:W-:Y:S01]  /*bbe0*/  ULDC UR4, c[0x0][0x618] ;  /* 0x0001860000047ab9 */ /* 0x000fe20000000800 */
[----:B------:R-:W-:Y:S01]  /*bbf0*/  ULDC UR5, c[0x0][0x154] ;  /* 0x0000550000057ab9 */ /* 0x000fe20000000800 */
[----:B------:R-:W-:-:S03]  /*bc00*/  IMAD.IADD R5, R5, 0x1, R7 ;  /* 0x0000000105057824 */ /* 0x000fc600078e0207 */
[----:B------:R-:W3:Y:S02]  /*bc10*/  F2I.U32.TRUNC.NTZ R6, R6 ;  /* 0x0000000600067305 */ /* 0x000ee4000020f000 */
[----:B------:R-:W-:Y:S02]  /*bc20*/  SHF.R.U64 R9, R4, UR4, R5 ;  /* 0x0000000404097c19 */ /* 0x000fe40008001205 */
[----:B-1----:R-:W-:-:S05]  /*bc30*/  I2FP.F32.U32 R4, R12 ;  /* 0x0000000c00047245 */ /* 0x002fca0000201000 */
[----:B------:R-:W-:Y:S01]  /*bc40*/  FMUL R22, R4, UR5 ;  /* 0x0000000504167c20 */ /* 0x000fe20008400000 */
[----:B------:R-:W-:Y:S01]  /*bc50*/  SHF.R.U32.HI R4, RZ, UR4, R5 ;  /* 0x00000004ff047c19 */ /* 0x000fe20008011605 */
[----:B------:R-:W-:-:S03]  /*bc60*/  ULDC UR4, c[0x0][0x658] ;  /* 0x0001960000047ab9 */ /* 0x000fc60000000800 */
[--C-:B------:R-:W-:Y:S01]  /*bc70*/  SHF.R.U64 R20, R9, UR6, R4.reuse ;  /* 0x0000000609147c19 */ /* 0x100fe20008001204 */
[----:B------:R-:W1:Y:S01]  /*bc80*/  F2I.U32.TRUNC.NTZ R22, R22 ;  /* 0x0000001600167305 */ /* 0x000e62000020f000 */
[----:B------:R-:W-:Y:S02]  /*bc90*/  SHF.R.U32.HI R5, RZ, UR6, R4 ;  /* 0x00000006ff057c19 */ /* 0x000fe40008011604 */
[----:B---3--:R-:W-:Y:S02]  /*bca0*/  IADD3 R6, -R6, RZ, RZ ;  /* 0x000000ff06067210 */ /* 0x008fe40007ffe1ff */
[--C-:B------:R-:W-:Y:S02]  /*bcb0*/  SHF.R.U64 R15, R20, UR4, R5.reuse ;  /* 0x00000004140f7c19 */ /* 0x100fe40008001205 */
[----:B------:R-:W-:Y:S01]  /*bcc0*/  SHF.R.U32.HI R23, RZ, UR4, R5 ;  /* 0x00000004ff177c19 */ /* 0x000fe20008011605 */
[----:B--2---:R-:W-:Y:S02]  /*bcd0*/  IMAD R14, R25, R6, R14 ;  /* 0x00000006190e7224 */ /* 0x004fe400078e020e */
[----:B------:R-:W-:-:S02]  /*bce0*/  IMAD.MOV.U32 R4, RZ, RZ, R15 ;  /* 0x000000ffff047224 */ /* 0x000fc400078e000f */
[----:B------:R-:W-:Y:S01]  /*bcf0*/  IMAD.MOV.U32 R5, RZ, RZ, R23 ;  /* 0x000000ffff057224 */ /* 0x000fe200078e0017 */
[----:B------:R-:W-:Y:S06]  /*bd00*/  @!P1 BRA `(.L_x_299) ;  /* 0x0000000000289947 */ /* 0x000fec0003800000 */
[----:B------:R-:W-:Y:S02]  /*bd10*/  ULDC UR4, c[0x0][0x64c] ;  /* 0x0001930000047ab9 */ /* 0x000fe40000000800 */
[----:B------:R-:W-:-:S05]  /*bd20*/  IADD3 R5, P1, R15, UR4, RZ ;  /* 0x000000040f057c10 */ /* 0x000fca000ff3e0ff */
[----:B------:R-:W-:-:S04]  /*bd30*/  IMAD.X R23, RZ, RZ, R23, P1 ;  /* 0x000000ffff177224 */ /* 0x000fc800008e0617 */
[----:B------:R-:W-:-:S04]  /*bd40*/  IMAD.WIDE.U32 R6, R23, UR8, RZ ;  /* 0x0000000817067c25 */ /* 0x000fc8000f8e00ff */
[----:B------:R-:W-:-:S04]  /*bd50*/  IMAD.WIDE.U32 R6, P1, R5, UR9, R6 ;  /* 0x0000000905067c25 */ /* 0x000fc8000f820006 */
[----:B------:R-:W-:-:S04]  /*bd60*/  IMAD.WIDE.U32 R4, R5, UR8, RZ ;  /* 0x0000000805047c25 */ /* 0x000fc8000f8e00ff */
[----:B------:R-:W-:Y:S01]  /*bd70*/  IMAD.MOV.U32 R4, RZ, RZ, R7 ;  /* 0x000000ffff047224 */ /* 0x000fe200078e0007 */
[----:B------:R-:W-:Y:S01]  /*bd80*/  IADD3 RZ, P3, R5, R6, RZ ;  /* 0x0000000605ff7210 */ /* 0x000fe20007f7e0ff */
[----:B------:R-:W-:-:S04]  /*bd90*/  IMAD.X R5, RZ, RZ, RZ, P1 ;  /* 0x000000ffff057224 */ /* 0x000fc800008e06ff */
[----:B------:R-:W-:-:S08]  /*bda0*/  IMAD.WIDE.U32.X R4, R23, UR9, R4, P3 ;  /* 0x0000000917047c25 */ /* 0x000fd000098e0404 */
.L_x_299:
[----:B------:R-:W-:Y:S01]  /*bdb0*/  ISETP.NE.AND P1, PT, R2, 0x1, PT ;  /* 0x000000010200780c */ /* 0x000fe20003f25270 */
[----:B------:R-:W-:Y:S01]  /*bdc0*/  ULDC UR4, c[0x0][0x648] ;  /* 0x0001920000047ab9 */ /* 0x000fe20000000800 */
[----:B------:R-:W-:Y:S01]  /*bdd0*/  LOP3.LUT R20, R20, UR17, RZ, 0xc0, !PT ;  /* 0x0000001114147c12 */ /* 0x000fe2000f8ec0ff */
[----:B-1----:R-:W-:Y:S01]  /*bde0*/  IMAD.MOV R22, RZ, RZ, -R22 ;  /* 0x000000ffff167224 */ /* 0x002fe200078e0a16 */
[----:B------:R-:W-:Y:S01]  /*bdf0*/  SHF.R.U64 R5, R4, UR4, R5 ;  /* 0x0000000404057c19 */ /* 0x000fe20008001205 */
[----:B------:R-:W-:Y:S01]  /*be00*/  ULDC UR4, c[0x0][0x638] ;  /* 0x00018e0000047ab9 */ /* 0x000fe20000000800 */
[----:B------:R-:W-:Y:S01]  /*be10*/  LOP3.LUT R6, R9, UR16, RZ, 0xc0, !PT ;  /* 0x0000001009067c12 */ /* 0x000fe2000f8ec0ff */
[----:B------:R-:W-:Y:S01]  /*be20*/  ULDC UR5, c[0x0][0x610] ;  /* 0x0001840000057ab9 */ /* 0x000fe20000000800 */
[C---:B------:R-:W-:Y:S01]  /*be30*/  IADD3 R4, -R5.reuse, RZ, RZ ;  /* 0x000000ff05047210 */ /* 0x040fe20007ffe1ff */
[----:B------:R-:W-:-:S04]  /*be40*/  IMAD R5, R5, UR18, R20 ;  /* 0x0000001205057c24 */ /* 0x000fc8000f8e0214 */
[----:B0-----:R-:W-:Y:S02]  /*be50*/  @P1 IMAD R14, R21, R22, R12 ;  /* 0x00000016150e1224 */ /* 0x001fe400078e020c */
[----:B------:R-:W-:Y:S01]  /*be60*/  IMAD R15, R4, UR4, R15 ;  /* 0x00000004040f7c24 */ /* 0x000fe2000f8e020f */
[----:B------:R-:W-:Y:S01]  /*be70*/  ULDC UR4, c[0x0][0x600] ;  /* 0x0001800000047ab9 */ /* 0x000fe20000000800 */
[----:B------:R-:W-:Y:S02]  /*be80*/  IMAD R14, R5, UR5, R14 ;  /* 0x00000005050e7c24 */ /* 0x000fe4000f8e020e */
[----:B------:R-:W-:Y:S02]  /*be90*/  IMAD R15, R15, UR4, R6 ;  /* 0x000000040f0f7c24 */ /* 0x000fe4000f8e0206 */
[----:B------:R-:W-:-:S03]  /*bea0*/  IMAD.MOV.U32 R4, RZ, RZ, 0x1 ;  /* 0x00000001ff047424 */ /* 0x000fc600078e00ff */
[----:B------:R-:W-:Y:S02]  /*beb0*/  SEL R9, R15, R14, !P1 ;  /* 0x0000000e0f097207 */ /* 0x000fe40004800000 */
[----:B------:R-:W-:-:S07]  /*bec0*/  SEL R7, R14, R15, !P1 ;  /* 0x0000000f0e077207 */ /* 0x000fce0004800000 */
.L_x_297:
[----:B------:R-:W-:Y:S05]  /*bed0*/  BSYNC B1 ;  /* 0x0000000000017941 */ /* 0x000fea0003800000 */
.L_x_296:
[----:B------:R-:W-:-:S13]  /*bee0*/  LOP3.LUT P1, RZ, R4, 0xff, RZ, 0xc0, !PT ;  /* 0x000000ff04ff7812 */ /* 0x000fda000782c0ff */
[----:B------:R-:W-:Y:S05]  /*bef0*/  @P1 BRA `(.L_x_300) ;  /* 0xfffffff400481947 */ /* 0x000fea000383ffff */
[----:B------:R-:W-:Y:S05]  /*bf00*/  BSYNC B0 ;  /* 0x0000000000007941 */ /* 0x000fea0003800000 */
.L_x_288:
[----:B------:R-:W-:-:S03]  /*bf10*/  UMOV UR4, 0xffffffff ;  /* 0xffffffff00047882 */ /* 0x000fc60000000000 */
[----:B------:R-:W-:Y:S05]  /*bf20*/  BRA.DIV UR4, `(.L_x_301) ;  /* 0x0000000604187947 */ /* 0x000fea000b800000 */
[----:B------:R-:W-:-:S13]  /*bf30*/  ELECT P6, URZ, PT ;  /* 0x00000000003f782f */ /* 0x000fda00038c0000 */
.L_x_315:
[----:B------:R-:W-:Y:S04]  /*bf40*/  BSSY B0, `(.L_x_302) ;  /* 0x000002b000007945 */ /* 0x000fe80003800000 */
[----:B------:R-:W-:Y:S05]  /*bf50*/  @!P6 BRA `(.L_x_303) ;  /* 0x0000000000a4e947 */ /* 0x000fea0003800000 */
[----:B------:R-:W-:-:S04]  /*bf60*/  LOP3.LUT R19, R19, 0x2, RZ, 0xfc, !PT ;  /* 0x0000000213137812 */ /* 0x000fc800078efcff */
[----:B------:R-:W-:-:S13]  /*bf70*/  ISETP.NE.AND P0, PT, R19, 0x3, PT ;  /* 0x000000031300780c */ /* 0x000fda0003f05270 */
[----:B------:R-:W-:Y:S05]  /*bf80*/  @!P0 BRA `(.L_x_304) ;  /* 0x0000000000048947 */ /* 0x000fea0003800000 */
[----:B------:R-:W-:Y:S01]  /*bf90*/  BPT.TRAP 0x1 ;  /* 0x000000040000795c */ /* 0x000fe20000300000 */
.L_x_304:
[----:B------:R-:W0:Y:S01]  /*bfa0*/  S2R R5, SR_CgaCtaId ;  /* 0x0000000000057919 */ /* 0x000e220000008800 */
[----:B------:R-:W-:Y:S02]  /*bfb0*/  MOV R2, 0x400 ;  /* 0x0000040000027802 */ /* 0x000fe40000000f00 */
[----:B------:R-:W-:Y:S02]  /*bfc0*/  SHF.L.U32 R4, R3, 0x1f, RZ ;  /* 0x0000001f03047819 */ /* 0x000fe400000006ff */
[----:B0-----:R-:W-:-:S05]  /*bfd0*/  LEA R5, R5, R2, 0x18 ;  /* 0x0000000205057211 */ /* 0x001fca00078ec0ff */
[----:B------:R-:W-:-:S04]  /*bfe0*/  VIADD R5, R5, 0x20 ;  /* 0x0000002005057836 */ /* 0x000fc80000000000 */
[C---:B------:R-:W-:Y:S02]  /*bff0*/  IMAD R7, R0.reuse, 0x8, R5 ;  /* 0x0000000800077824 */ /* 0x040fe400078e0205 */
[----:B------:R-:W-:Y:S02]  /*c000*/  VIADD R0, R0, 0x1 ;  /* 0x0000000100007836 */ /* 0x000fe40000000000 */
[----:B------:R-:W0:Y:S03]  /*c010*/  SYNCS.PHASECHK.TRANS64.TRYWAIT P0, [R7+URZ], R4 ;  /* 0x00000004070075a7 */ /* 0x000e26000800017f */
[----:B------:R-:W-:-:S04]  /*c020*/  ISETP.NE.AND P1, PT, R0, 0x4, PT ;  /* 0x000000040000780c */ /* 0x000fc80003f25270 */
[----:B------:R-:W-:Y:S02]  /*c030*/  SEL R2, RZ, 0x1, P1 ;  /* 0x00000001ff027807 */ /* 0x000fe40000800000 */
[----:B------:R-:W-:Y:S02]  /*c040*/  SEL R0, R0, RZ, P1 ;  /* 0x000000ff00007207 */ /* 0x000fe40000800000 */
[----:B------:R-:W-:-:S03]  /*c050*/  LOP3.LUT R9, R3, R2, RZ, 0x3c, !PT ;  /* 0x0000000203097212 */ /* 0x000fc600078e3cff */
[----:B------:R-:W-:Y:S01]  /*c060*/  IMAD R6, R0, 0x8, R5 ;  /* 0x0000000800067824 */ /* 0x000fe200078e0205 */
[----:B------:R-:W-:Y:S01]  /*c070*/  SHF.L.U32 R3, R9, 0x1f, RZ ;  /* 0x0000001f09037819 */ /* 0x000fe200000006ff */
[----:B0-----:R-:W-:Y:S06]  /*c080*/  @!P0 BRA `(.L_x_305) ;  /* 0x0000000000e08947 */ /* 0x001fec0003800000 */
.L_x_316:
[----:B------:R-:W1:Y:S01]  /*c090*/  SYNCS.PHASECHK.TRANS64.TRYWAIT P0, [R6+URZ], R3 ;  /* 0x00000003060075a7 */ /* 0x000e62000800017f */
[----:B------:R-:W-:-:S05]  /*c0a0*/  VIADD R0, R0, 0x1 ;  /* 0x0000000100007836 */ /* 0x000fca0000000000 */
[----:B------:R-:W-:-:S04]  /*c0b0*/  ISETP.NE.AND P1, PT, R0, 0x4, PT ;  /* 0x000000040000780c */ /* 0x000fc80003f25270 */
[----:B------:R-:W-:Y:S02]  /*c0c0*/  SEL R2, RZ, 0x1, P1 ;  /* 0x00000001ff027807 */ /* 0x000fe40000800000 */
[----:B------:R-:W-:Y:S02]  /*c0d0*/  SEL R0, R0, RZ, P1 ;  /* 0x000000ff00007207 */ /* 0x000fe40000800000 */
[----:B------:R-:W-:Y:S02]  /*c0e0*/  LOP3.LUT R9, R9, R2, RZ, 0x3c, !PT ;  /* 0x0000000209097212 */ /* 0x000fe400078e3cff */
[----:B0-----:R-:W-:Y:S02]  /*c0f0*/  LEA R7, R0, R5, 0x3 ;  /* 0x0000000500077211 */ /* 0x001fe400078e18ff */
[----:B------:R-:W-:Y:S01]  /*c100*/  SHF.L.U32 R4, R9, 0x1f, RZ ;  /* 0x0000001f09047819 */ /* 0x000fe200000006ff */
[----:B-1----:R-:W-:Y:S06]  /*c110*/  @!P0 BRA `(.L_x_306) ;  /* 0x0000000000d08947 */ /* 0x002fec0003800000 */
.L_x_317:
[----:B------:R-:W1:Y:S01]  /*c120*/  SYNCS.PHASECHK.TRANS64.TRYWAIT P0, [R7+URZ], R4 ;  /* 0x00000004070075a7 */ /* 0x000e62000800017f */
[----:B------:R-:W-:-:S05]  /*c130*/  VIADD R0, R0, 0x1 ;  /* 0x0000000100007836 */ /* 0x000fca0000000000 */
[----:B------:R-:W-:-:S04]  /*c140*/  ISETP.NE.AND P1, PT, R0, 0x4, PT ;  /* 0x000000040000780c */ /* 0x000fc80003f25270 */
[----:B------:R-:W-:Y:S02]  /*c150*/  SEL R2, RZ, 0x1, P1 ;  /* 0x00000001ff027807 */ /* 0x000fe40000800000 */
[----:B------:R-:W-:Y:S02]  /*c160*/  SEL R0, R0, RZ, P1 ;  /* 0x000000ff00007207 */ /* 0x000fe40000800000 */
[----:B------:R-:W-:Y:S01]  /*c170*/  LOP3.LUT R2, R9, R2, RZ, 0x3c, !PT ;  /* 0x0000000209027212 */ /* 0x000fe200078e3cff */
[----:B-1----:R-:W-:Y:S06]  /*c180*/  @!P0 BRA `(.L_x_307) ;  /* 0x0000000000c88947 */ /* 0x002fec0003800000 */
.L_x_318:
[----:B------:R-:W-:Y:S01]  /*c190*/  IMAD R5, R0, 0x8, R5 ;  /* 0x0000000800057824 */ /* 0x000fe200078e0205 */
[----:B------:R-:W-:-:S07]  /*c1a0*/  SHF.L.U32 R0, R2, 0x1f, RZ ;  /* 0x0000001f02007819 */ /* 0x000fce00000006ff */
.L_x_308:
[----:B--2---:R2:W3:Y:S02]  /*c1b0*/  SYNCS.PHASECHK.TRANS64.TRYWAIT P0, [R5+URZ], R0 ;  /* 0x00000000050075a7 */ /* 0x0044e4000800017f */
[----:B---3--:R-:W-:Y:S05]  /*c1c0*/  @!P0 NANOSLEEP.SYNCS 0x989680 ;  /* 0x009896800000895d */ /* 0x008fea0003900000 */
[----:B------:R-:W3:Y:S02]  /*c1d0*/  @!P0 SYNCS.PHASECHK.TRANS64 P0, [R5+URZ], R0 ;  /* 0x00000000050085a7 */ /* 0x000ee4000800007f */
[----:B---3--:R-:W-:Y:S05]  /*c1e0*/  @!P0 BRA `(.L_x_308) ;  /* 0xfffffffc00f08947 */ /* 0x008fea000383ffff */
.L_x_303:
[----:B------:R-:W-:Y:S05]  /*c1f0*/  BSYNC B0 ;  /* 0x0000000000007941 */ /* 0x000fea0003800000 */
.L_x_302:
[----:B------:R-:W-:Y:S05]  /*c200*/  EXIT ;  /* 0x000000000000794d */ /* 0x000fea0003800000 */
.L_x_17:
[----:B---3--:R3:W4:Y:S02]  /*c210*/  SYNCS.PHASECHK.TRANS64.TRYWAIT P1, [R3+URZ], R0 ;  /* 0x00000000030075a7 */ /* 0x008724000802017f */
[----:B----4-:R-:W-:Y:S05]  /*c220*/  @!P1 NANOSLEEP.SYNCS 0x989680 ;  /* 0x009896800000995d */ /* 0x010fea0003900000 */
[----:B------:R-:W4:Y:S02]  /*c230*/  @!P1 SYNCS.PHASECHK.TRANS64 P1, [R3+URZ], R0 ;  /* 0x00000000030095a7 */ /* 0x000f24000802007f */
[----:B----4-:R-:W-:Y:S05]  /*c240*/  @!P1 BRA `(.L_x_17) ;  /* 0xfffffffc00f09947 */ /* 0x010fea000383ffff */
[----:B------:R-:W-:Y:S05]  /*c250*/  BRA `(.L_x_16) ;  /* 0xffffff4c00ec7947 */ /* 0x000fea000383ffff */
.L_x_22:
[----:B-1----:R-:W-:-:S04]  /*c260*/  IMAD.U32 R4, RZ, RZ, UR8 ;  /* 0x00000008ff047e24 */ /* 0x002fc8000f8e00ff */
[----:B------:R1:W2:Y:S03]  /*c270*/  SYNCS.PHASECHK.TRANS64.TRYWAIT P1, [R4+URZ], R3 ;  /* 0x00000003040075a7 */ /* 0x0002a6000802017f */
[----:B--2---:R-:W-:Y:S05]  /*c280*/  @!P1 NANOSLEEP.SYNCS 0x989680 ;  /* 0x009896800000995d */ /* 0x004fea0003900000 */
[----:B------:R-:W2:Y:S02]  /*c290*/  @!P1 SYNCS.PHASECHK.TRANS64 P1, [R4+URZ], R3 ;  /* 0x00000003040095a7 */ /* 0x000ea4000802007f */
[----:B--2---:R-:W-:Y:S05]  /*c2a0*/  @!P1 BRA `(.L_x_22) ;  /* 0xfffffffc00ec9947 */ /* 0x004fea000383ffff */
[----:B------:R-:W-:Y:S05]  /*c2b0*/  BRA `(.L_x_21) ;  /* 0xffffff54001c7947 */ /* 0x000fea000383ffff */
.L_x_289:
[----:B------:R-:W-:Y:S01]  /*c2c0*/  BSSY B1, `(.L_x_309) ;  /* 0x0000006000017945 */ /* 0x000fe20003800000 */
[----:B------:R-:W-:-:S07]  /*c2d0*/  IMAD.MOV.U32 R15, RZ, RZ, -0x1 ;  /* 0xffffffffff0f7424 */ /* 0x000fce00078e00ff */
[----:B------:R-:W-:Y:S05]  /*c2e0*/  WARPSYNC.COLLECTIVE R15, `(.L_x_310) ;  /* 0x000000000f0c7348 */ /* 0x000fea0003c00000 */
[----:B------:R-:W-:Y:S02]  /*c2f0*/  ELECT P6, UR62, PT ;  /* 0x00000000003e782f */ /* 0x000fe400038c0000 */
[----:B------:R-:W-:Y:S01]  /*c300*/  MOV R14, UR62 ;  /* 0x0000003e000e7c02 */ /* 0x000fe20008000f00 */
[----:B------:R-:W-:Y:S10]  /*c310*/  ENDCOLLECTIVE ;  /* 0x000000000000791b */ /* 0x000ff40003800000 */
.L_x_310:
[----:B------:R-:W-:Y:S05]  /*c320*/  BSYNC B1 ;  /* 0x0000000000017941 */ /* 0x000fea0003800000 */
.L_x_309:
[----:B------:R-:W-:Y:S05]  /*c330*/  BRA `(.L_x_311) ;  /* 0xfffffff000447947 */ /* 0x000fea000383ffff */
.L_x_292:
[----:B0-----:R0:W1:Y:S02]  /*c340*/  SYNCS.PHASECHK.TRANS64.TRYWAIT P1, [R12+URZ+0x20], R7 ;  /* 0x000020070c0075a7 */ /* 0x001064000802017f */
[----:B-1----:R-:W-:Y:S05]  /*c350*/  @!P1 NANOSLEEP.SYNCS 0x989680 ;  /* 0x009896800000995d */ /* 0x002fea0003900000 */
[----:B------:R-:W1:Y:S02]  /*c360*/  @!P1 SYNCS.PHASECHK.TRANS64 P1, [R12+URZ+0x20], R7 ;  /* 0x000020070c0095a7 */ /* 0x000e64000802007f */
[----:B-1----:R-:W-:Y:S05]  /*c370*/  @!P1 BRA `(.L_x_292) ;  /* 0xfffffffc00f09947 */ /* 0x002fea000383ffff */
[----:B------:R-:W-:Y:S05]  /*c380*/  BRA `(.L_x_312) ;  /* 0xfffffff000787947 */ /* 0x000fea000383ffff */
.L_x_301:
[----:B------:R-:W-:Y:S01]  /*c390*/  BSSY B0, `(.L_x_313) ;  /* 0x0000006000007945 */ /* 0x000fe20003800000 */
[----:B------:R-:W-:-:S07]  /*c3a0*/  IMAD.MOV.U32 R15, RZ, RZ, -0x1 ;  /* 0xffffffffff0f7424 */ /* 0x000fce00078e00ff */
[----:B------:R-:W-:Y:S05]  /*c3b0*/  WARPSYNC.COLLECTIVE R15, `(.L_x_314) ;  /* 0x000000000f0c7348 */ /* 0x000fea0003c00000 */
[----:B------:R-:W-:Y:S02]  /*c3c0*/  ELECT P6, UR62, PT ;  /* 0x00000000003e782f */ /* 0x000fe400038c0000 */
[----:B------:R-:W-:Y:S01]  /*c3d0*/  MOV R14, UR62 ;  /* 0x0000003e000e7c02 */ /* 0x000fe20008000f00 */
[----:B------:R-:W-:Y:S10]  /*c3e0*/  ENDCOLLECTIVE ;  /* 0x000000000000791b */ /* 0x000ff40003800000 */
.L_x_314:
[----:B------:R-:W-:Y:S05]  /*c3f0*/  BSYNC B0 ;  /* 0x0000000000007941 */ /* 0x000fea0003800000 */
.L_x_313:
[----:B------:R-:W-:Y:S05]  /*c400*/  BRA `(.L_x_315) ;  /* 0xfffffff800cc7947 */ /* 0x000fea000383ffff */
.L_x_305:
[----:B0-----:R0:W1:Y:S02]  /*c410*/  SYNCS.PHASECHK.TRANS64.TRYWAIT P0, [R7+URZ], R4 ;  /* 0x00000004070075a7 */ /* 0x001064000800017f */
[----:B-1----:R-:W-:Y:S05]  /*c420*/  @!P0 NANOSLEEP.SYNCS 0x989680 ;  /* 0x009896800000895d */ /* 0x002fea0003900000 */
[----:B------:R-:W1:Y:S02]  /*c430*/  @!P0 SYNCS.PHASECHK.TRANS64 P0, [R7+URZ], R4 ;  /* 0x00000004070085a7 */ /* 0x000e64000800007f */
[----:B-1----:R-:W-:Y:S05]  /*c440*/  @!P0 BRA `(.L_x_305) ;  /* 0xfffffffc00f08947 */ /* 0x002fea000383ffff */
[----:B------:R-:W-:Y:S05]  /*c450*/  BRA `(.L_x_316) ;  /* 0xfffffffc000c7947 */ /* 0x000fea000383ffff */
.L_x_306:
[----:B0-----:R0:W1:Y:S02]  /*c460*/  SYNCS.PHASECHK.TRANS64.TRYWAIT P0, [R6+URZ], R3 ;  /* 0x00000003060075a7 */ /* 0x001064000800017f */
[----:B-1----:R-:W-:Y:S05]  /*c470*/  @!P0 NANOSLEEP.SYNCS 0x989680 ;  /* 0x009896800000895d */ /* 0x002fea0003900000 */
[----:B------:R-:W1:Y:S02]  /*c480*/  @!P0 SYNCS.PHASECHK.TRANS64 P0, [R6+URZ], R3 ;  /* 0x00000003060085a7 */ /* 0x000e64000800007f */
[----:B-1----:R-:W-:Y:S05]  /*c490*/  @!P0 BRA `(.L_x_306) ;  /* 0xfffffffc00f08947 */ /* 0x002fea000383ffff */
[----:B------:R-:W-:Y:S05]  /*c4a0*/  BRA `(.L_x_317) ;  /* 0xfffffffc001c7947 */ /* 0x000fea000383ffff */
.L_x_307:
[----:B-1----:R1:W2:Y:S02]  /*c4b0*/  SYNCS.PHASECHK.TRANS64.TRYWAIT P0, [R7+URZ], R4 ;  /* 0x00000004070075a7 */ /* 0x0022a4000800017f */
[----:B--2---:R-:W-:Y:S05]  /*c4c0*/  @!P0 NANOSLEEP.SYNCS 0x989680 ;  /* 0x009896800000895d */ /* 0x004fea0003900000 */
[----:B------:R-:W2:Y:S02]  /*c4d0*/  @!P0 SYNCS.PHASECHK.TRANS64 P0, [R7+URZ], R4 ;  /* 0x00000004070085a7 */ /* 0x000ea4000800007f */
[----:B--2---:R-:W-:Y:S05]  /*c4e0*/  @!P0 BRA `(.L_x_307) ;  /* 0xfffffffc00f08947 */ /* 0x004fea000383ffff */
[----:B------:R-:W-:Y:S05]  /*c4f0*/  BRA `(.L_x_318) ;  /* 0xfffffffc00247947 */ /* 0x000fea000383ffff */
.L_x_319:
[----:B------:R-:W-:-:S00]  /*c500*/  BRA `(.L_x_319) ;  /* 0xfffffffc00fc7947 */ /* 0x000fc0000383ffff */
[----:B------:R-:W-:-:S00]  /*c510*/  NOP ;  /* 0x0000000000007918 */ /* 0x000fc00000000000 */
        /* <DEDUP_REMOVED lines=14> */
.L_x_320:


//--------------------- .nv.global.init           --------------------------
	.section	.nv.global.init,"aw",@progbits
.nv.global.init:
	.type		$str$22,@object
	.size		$str$22,($str$23 - $str$22)
$str$22:
        /*0000*/ 	.byte	0x6b, 0x5f, 0x74, 0x69, 0x6c, 0x65, 0x5f, 0x63, 0x6f, 0x75, 0x6e, 0x74, 0x20, 0x3e, 0x3d, 0x20
        /*0010*/ 	.byte	0x31, 0x00
	.type		$str$23,@object
	.size		$str$23,(__unnamed_1 - $str$23)
$str$23:
        /*0012*/ 	.byte	0x2f, 0x74, 0x6d, 0x70, 0x2f, 0x63, 0x75, 0x74, 0x6c, 0x61, 0x73, 0x73, 0x5f, 0x73, 0x77, 0x65
        /*0022*/ 	.byte	0x65, 0x70, 0x5f, 0x73, 0x72, 0x63, 0x2f, 0x69, 0x6e, 0x63, 0x6c, 0x75, 0x64, 0x65, 0x2f, 0x63
        /*0032*/ 	.byte	0x75, 0x74, 0x6c, 0x61, 0x73, 0x73, 0x2f, 0x67, 0x65, 0x6d, 0x6d, 0x2f, 0x63, 0x6f, 0x6c, 0x6c
        /*0042*/ 	.byte	0x65, 0x63, 0x74, 0x69, 0x76, 0x65, 0x2f, 0x73, 0x6d, 0x39, 0x30, 0x5f, 0x6d, 0x6d, 0x61, 0x5f
        /*0052*/ 	.byte	0x74, 0x6d, 0x61, 0x5f, 0x67, 0x6d, 0x6d, 0x61, 0x5f, 0x73, 0x73, 0x5f, 0x77, 0x61, 0x72, 0x70
        /*0062*/ 	.byte	0x73, 0x70, 0x65, 0x63, 0x69, 0x61, 0x6c, 0x69, 0x7a, 0x65, 0x64, 0x2e, 0x68, 0x70, 0x70, 0x00
	.type		__unnamed_1,@object
	.size		__unnamed_1,(.L_0 - __unnamed_1)
__unnamed_1:
        /*0072*/ 	.byte	0x76, 0x6f, 0x69, 0x64, 0x20, 0x63, 0x75, 0x74, 0x6c, 0x61, 0x73, 0x73, 0x3a, 0x3a, 0x67, 0x65
        /* <DEDUP_REMOVED lines=179> */
        /*0bb2*/ 	.byte	0x65, 0x3a, 0x3a, 0x69, 0x64, 0x65, 0x6e, 0x74, 0x69, 0x74, 0x79, 0x5d, 0x00
.L_0:


//--------------------- .nv.shared._ZN7cutlass13device_kernelINS_4gemm6kernel13GemmUniversalIN4cute5tupleIJiiiiEEENS1_10collective13CollectiveMmaINS1_34MainloopSm90TmaGmmaWarpSpecializedILi4ENS5_IJNS4_1CILi1EEESB_SB_EEENS1_35KernelTmaWarpSpecializedCooperativeEEENS5_IJNSA_ILi256EEENSA_ILi128EEENSA_ILi64EEEEEENS_6half_tENS5_IJlSB_lEEESJ_SK_NS4_8TiledMMAINS4_8MMA_AtomIJNS4_4SM904GMMA26MMA_64x128x16_F32F16F16_SSILNSO_5MajorE0ELSQ_0ELNSO_7ScaleInE1ELSR_1EEEEEENS4_6LayoutINS5_IJNSA_ILi2EEESB_SB_EEENS5_IJSB_NSA_ILi0EEESX_EEEEENS5_IJNS4_10UnderscoreES10_S10_EEEEENS4_13SM90_TMA_LOADENS4_14ComposedLayoutINS4_7SwizzleILi3ELi4ELi3EEENS4_18smem_ptr_flag_bitsILi16EEENSU_INS5_IJNSA_ILi8EEESH_EEENS5_IJSH_SB_EEEEEEEvNS4_8identityES13_S1D_vS1E_EENS_8epilogue10collective6detail29Sm90TmaWarpSpecializedAdapterINS1H_15DefaultEpilogueISJ_SK_SK_NS1G_6thread17LinearCombinationISJ_Li1EffLNS1L_9ScaleType4KindE0ELNS_15FloatRoundStyleE2ESJ_EENS1_15EpilogueDefaultEEEEEvvEEEEvNT_6ParamsE --------------------------
	.section	.nv.shared._ZN7cutlass13device_kernelINS_4gemm6kernel13GemmUniversalIN4cute5tupleIJiiiiEEENS1_10collective13CollectiveMmaINS1_34MainloopSm90TmaGmmaWarpSpecializedILi4ENS5_IJNS4_1CILi1EEESB_SB_EEENS1_35KernelTmaWarpSpecializedCooperativeEEENS5_IJNSA_ILi256EEENSA_ILi128EEENSA_ILi64EEEEEENS_6half_tENS5_IJlSB_lEEESJ_SK_NS4_8TiledMMAINS4_8MMA_AtomIJNS4_4SM904GMMA26MMA_64x128x16_F32F16F16_SSILNSO_5MajorE0ELSQ_0ELNSO_7ScaleInE1ELSR_1EEEEEENS4_6LayoutINS5_IJNSA_ILi2EEESB_SB_EEENS5_IJSB_NSA_ILi0EEESX_EEEEENS5_IJNS4_10UnderscoreES10_S10_EEEEENS4_13SM90_TMA_LOADENS4_14ComposedLayoutINS4_7SwizzleILi3ELi4ELi3EEENS4_18smem_ptr_flag_bitsILi16EEENSU_INS5_IJNSA_ILi8EEESH_EEENS5_IJSH_SB_EEEEEEEvNS4_8identityES13_S1D_vS1E_EENS_8epilogue10collective6detail29Sm90TmaWarpSpecializedAdapterINS1H_15DefaultEpilogueISJ_SK_SK_NS1G_6thread17LinearCombinationISJ_Li1EffLNS1L_9ScaleType4KindE0ELNS_15FloatRoundStyleE2ESJ_EENS1_15EpilogueDefaultEEEEEvvEEEEvNT_6ParamsE,"aw",@nobits
	.sectionflags	@""
	.align	16
	.zero		1024


//--------------------- .nv.shared.reserved.0     --------------------------
	.section	.nv.shared.reserved.0,"aw",@nobits
	.weak		__nv_reservedSMEM_offset_0_alias
	.size		__nv_reservedSMEM_offset_0_alias, 0, 0
	.other		__nv_reservedSMEM_offset_0_alias,@"STO_CUDA_RESERVED_SHARED STV_DEFAULT"
__nv_reservedSMEM_offset_0_alias:
	.zero		0


//--------------------- .nv.global                --------------------------
	.section	.nv.global,"aw",@nobits
.nv.global:
	.type		_ZN39_INTERNAL_11273a22_4_k_cu_f866898c_26254cute1_E,@object
	.size		_ZN39_INTERNAL_11273a22_4_k_cu_f866898c_26254cute1_E,(_ZN39_INTERNAL_11273a22_4_k_cu_f866898c_26254cuda3std3__45__cpo6cbeginE - _ZN39_INTERNAL_11273a22_4_k_cu_f866898c_26254cute1_E)
_ZN39_INTERNAL_11273a22_4_k_cu_f866898c_26254cute1_E:
	.zero		1
	.type		_ZN39_INTERNAL_11273a22_4_k_cu_f866898c_26254cuda3std3__45__cpo6cbeginE,@object
	.size		_ZN39_INTERNAL_11273a22_4_k_cu_f866898c_26254cuda3std3__45__cpo6cbeginE,(_ZN39_INTERNAL_11273a22_4_k_cu_f866898c_26254cuda3std3__48in_placeE - _ZN39_INTERNAL_11273a22_4_k_cu_f866898c_26254cuda3std3__45__cpo6cbeginE)
_ZN39_INTERNAL_11273a22_4_k_cu_f866898c_26254cuda3std3__45__cpo6cbeginE:
	.zero		1
	.type		_ZN39_INTERNAL_11273a22_4_k_cu_f866898c_26254cuda3std3__48in_placeE,@object
	.size		_ZN39_INTERNAL_11273a22_4_k_cu_f866898c_26254cuda3std3__48in_placeE,(_ZN39_INTERNAL_11273a22_4_k_cu_f866898c_26254cuda3std6ranges3__45__cpo9iter_moveE - _ZN39_INTERNAL_11273a22_4_k_cu_f866898c_26254cuda3std3__48in_placeE)
_ZN39_INTERNAL_11273a22_4_k_cu_f866898c_26254cuda3std3__48in_placeE:
	.zero		1
	.type		_ZN39_INTERNAL_11273a22_4_k_cu_f866898c_26254cuda3std6ranges3__45__cpo9iter_moveE,@object
	.size		_ZN39_INTERNAL_11273a22_4_k_cu_f866898c_26254cuda3std6ranges3__45__cpo9iter_moveE,(_ZN39_INTERNAL_11273a22_4_k_cu_f866898c_26254cuda3std3__45__cpo5beginE - _ZN39_INTERNAL_11273a22_4_k_cu_f866898c_26254cuda3std6ranges3__45__cpo9iter_moveE)
_ZN39_INTERNAL_11273a22_4_k_cu_f866898c_26254cuda3std6ranges3__45__cpo9iter_moveE:
	.zero		1
	.type		_ZN39_INTERNAL_11273a22_4_k_cu_f866898c_26254cuda3std3__45__cpo5beginE,@object
	.size		_ZN39_INTERNAL_11273a22_4_k_cu_f866898c_26254cuda3std3__45__cpo5beginE,(_ZN39_INTERNAL_11273a22_4_k_cu_f866898c_26254cuda3std3__441_GLOBAL__N__11273a22_4_k_cu_f866898c_26256ignoreE - _ZN39_INTERNAL_11273a22_4_k_cu_f866898c_26254cuda3std3__45__cpo5beginE)
_ZN39_INTERNAL_11273a22_4_k_cu_f866898c_26254cuda3std3__45__cpo5beginE:
	.zero		1
	.type		_ZN39_INTERNAL_11273a22_4_k_cu_f866898c_26254cuda3std3__441_GLOBAL__N__11273a22_4_k_cu_f866898c_26256ignoreE,@object
	.size		_ZN39_INTERNAL_11273a22_4_k_cu_f866898c_26254cuda3std3__441_GLOBAL__N__11273a22_4_k_cu_f866898c_26256ignoreE,(_ZN39_INTERNAL_11273a22_4_k_cu_f866898c_26254cute7productE - _ZN39_INTERNAL_11273a22_4_k_cu_f866898c_26254cuda3std3__441_GLOBAL__N__11273a22_4_k_cu_f866898c_26256ignoreE)
_ZN39_INTERNAL_11273a22_4_k_cu_f866898c_26254cuda3std3__441_GLOBAL__N__11273a22_4_k_cu_f866898c_26256ignoreE:
	.zero		1
	.type		_ZN39_INTERNAL_11273a22_4_k_cu_f866898c_26254cute7productE,@object
	.size		_ZN39_INTERNAL_11273a22_4_k_cu_f866898c_26254cute7productE,(_ZN39_INTERNAL_11273a22_4_k_cu_f866898c_26254cuda3std3__45__cpo3endE - _ZN39_INTERNAL_11273a22_4_k_cu_f866898c_26254cute7productE)
_ZN39_INTERNAL_11273a22_4_k_cu_f866898c_26254cute7productE:
	.zero		1
	.type		_ZN39_INTERNAL_11273a22_4_k_cu_f866898c_26254cuda3std3__45__cpo3endE,@object
	.size		_ZN39_INTERNAL_11273a22_4_k_cu_f866898c_26254cuda3std3__45__cpo3endE,(_ZN39_INTERNAL_11273a22_4_k_cu_f866898c_26254cuda3std3__419piecewise_constructE - _ZN39_INTERNAL_11273a22_4_k_cu_f866898c_26254cuda3std3__45__cpo3endE)
_ZN39_INTERNAL_11273a22_4_k_cu_f866898c_26254cuda3std3__45__cpo3endE:
	.zero		1
	.type		_ZN39_INTERNAL_11273a22_4_k_cu_f866898c_26254cuda3std3__419piecewise_constructE,@object
	.size		_ZN39_INTERNAL_11273a22_4_k_cu_f866898c_26254cuda3std3__419piecewise_constructE,(_ZN39_INTERNAL_11273a22_4_k_cu_f866898c_26254cuda3std3__45__cpo4cendE - _ZN39_INTERNAL_11273a22_4_k_cu_f866898c_26254cuda3std3__419piecewise_constructE)
_ZN39_INTERNAL_11273a22_4_k_cu_f866898c_26254cuda3std3__419piecewise_constructE:
	.zero		1
	.type		_ZN39_INTERNAL_11273a22_4_k_cu_f866898c_26254cuda3std3__45__cpo4cendE,@object
	.size		_ZN39_INTERNAL_11273a22_4_k_cu_f866898c_26254cuda3std3__45__cpo4cendE,(_ZN39_INTERNAL_11273a22_4_k_cu_f866898c_26254cuda3std6ranges3__45__cpo4swapE - _ZN39_INTERNAL_11273a22_4_k_cu_f866898c_26254cuda3std3__45__cpo4cendE)
_ZN39_INTERNAL_11273a22_4_k_cu_f866898c_26254cuda3std3__45__cpo4cendE:
	.zero		1
	.type		_ZN39_INTERNAL_11273a22_4_k_cu_f866898c_26254cuda3std6ranges3__45__cpo4swapE,@object
	.size		_ZN39_INTERNAL_11273a22_4_k_cu_f866898c_26254cuda3std6ranges3__45__cpo4swapE,(.L_8 - _ZN39_INTERNAL_11273a22_4_k_cu_f866898c_26254cuda3std6ranges3__45__cpo4swapE)
_ZN39_INTERNAL_11273a22_4_k_cu_f866898c_26254cuda3std6ranges3__45__cpo4swapE:
	.zero		1
.L_8:


//--------------------- .nv.constant0._ZN7cutlass13device_kernelINS_4gemm6kernel13GemmUniversalIN4cute5tupleIJiiiiEEENS1_10collective13CollectiveMmaINS1_34MainloopSm90TmaGmmaWarpSpecializedILi4ENS5_IJNS4_1CILi1EEESB_SB_EEENS1_35KernelTmaWarpSpecializedCooperativeEEENS5_IJNSA_ILi256EEENSA_ILi128EEENSA_ILi64EEEEEENS_6half_tENS5_IJlSB_lEEESJ_SK_NS4_8TiledMMAINS4_8MMA_AtomIJNS4_4SM904GMMA26MMA_64x128x16_F32F16F16_SSILNSO_5MajorE0ELSQ_0ELNSO_7ScaleInE1ELSR_1EEEEEENS4_6LayoutINS5_IJNSA_ILi2EEESB_SB_EEENS5_IJSB_NSA_ILi0EEESX_EEEEENS5_IJNS4_10UnderscoreES10_S10_EEEEENS4_13SM90_TMA_LOADENS4_14ComposedLayoutINS4_7SwizzleILi3ELi4ELi3EEENS4_18smem_ptr_flag_bitsILi16EEENSU_INS5_IJNSA_ILi8EEESH_EEENS5_IJSH_SB_EEEEEEEvNS4_8identityES13_S1D_vS1E_EENS_8epilogue10collective6detail29Sm90TmaWarpSpecializedAdapterINS1H_15DefaultEpilogueISJ_SK_SK_NS1G_6thread17LinearCombinationISJ_Li1EffLNS1L_9ScaleType4KindE0ELNS_15FloatRoundStyleE2ESJ_EENS1_15EpilogueDefaultEEEEEvvEEEEvNT_6ParamsE --------------------------
	.section	.nv.constant0._ZN7cutlass13device_kernelINS_4gemm6kernel13GemmUniversalIN4cute5tupleIJiiiiEEENS1_10collective13CollectiveMmaINS1_34MainloopSm90TmaGmmaWarpSpecializedILi4ENS5_IJNS4_1CILi1EEESB_SB_EEENS1_35KernelTmaWarpSpecializedCooperativeEEENS5_IJNSA_ILi256EEENSA_ILi128EEENSA_ILi64EEEEEENS_6half_tENS5_IJlSB_lEEESJ_SK_NS4_8TiledMMAINS4_8MMA_AtomIJNS4_4SM904GMMA26MMA_64x128x16_F32F16F16_SSILNSO_5MajorE0ELSQ_0ELNSO_7ScaleInE1ELSR_1EEEEEENS4_6LayoutINS5_IJNSA_ILi2EEESB_SB_EEENS5_IJSB_NSA_ILi0EEESX_EEEEENS5_IJNS4_10UnderscoreES10_S10_EEEEENS4_13SM90_TMA_LOADENS4_14ComposedLayoutINS4_7SwizzleILi3ELi4ELi3EEENS4_18smem_ptr_flag_bitsILi16EEENSU_INS5_IJNSA_ILi8EEESH_EEENS5_IJSH_SB_EEEEEEEvNS4_8identityES13_S1D_vS1E_EENS_8epilogue10collective6detail29Sm90TmaWarpSpecializedAdapterINS1H_15DefaultEpilogueISJ_SK_SK_NS1G_6thread17LinearCombinationISJ_Li1EffLNS1L_9ScaleType4KindE0ELNS_15FloatRoundStyleE2ESJ_EENS1_15EpilogueDefaultEEEEEvvEEEEvNT_6ParamsE,"a",@progbits
	.sectionflags	@""
	.align	4
.nv.constant0._ZN7cutlass13device_kernelINS_4gemm6kernel13GemmUniversalIN4cute5tupleIJiiiiEEENS1_10collective13CollectiveMmaINS1_34MainloopSm90TmaGmmaWarpSpecializedILi4ENS5_IJNS4_1CILi1EEESB_SB_EEENS1_35KernelTmaWarpSpecializedCooperativeEEENS5_IJNSA_ILi256EEENSA_ILi128EEENSA_ILi64EEEEEENS_6half_tENS5_IJlSB_lEEESJ_SK_NS4_8TiledMMAINS4_8MMA_AtomIJNS4_4SM904GMMA26MMA_64x128x16_F32F16F16_SSILNSO_5MajorE0ELSQ_0ELNSO_7ScaleInE1ELSR_1EEEEEENS4_6LayoutINS5_IJNSA_ILi2EEESB_SB_EEENS5_IJSB_NSA_ILi0EEESX_EEEEENS5_IJNS4_10UnderscoreES10_S10_EEEEENS4_13SM90_TMA_LOADENS4_14ComposedLayoutINS4_7SwizzleILi3ELi4ELi3EEENS4_18smem_ptr_flag_bitsILi16EEENSU_INS5_IJNSA_ILi8EEESH_EEENS5_IJSH_SB_EEEEEEEvNS4_8identityES13_S1D_vS1E_EENS_8epilogue10collective6detail29Sm90TmaWarpSpecializedAdapterINS1H_15DefaultEpilogueISJ_SK_SK_NS1G_6thread17LinearCombinationISJ_Li1EffLNS1L_9ScaleType4KindE0ELNS_15FloatRoundStyleE2ESJ_EENS1_15EpilogueDefaultEEEEEvvEEEEvNT_6ParamsE:
	.zero		1664


//--------------------- SYMBOLS --------------------------

	.type		.nv.reservedSmem.offset0,@object
	.size		.nv.reservedSmem.offset0,0x4
	.type		__assertfail,@function
